//
// Generated by NVIDIA NVVM Compiler
//
// Compiler Build ID: CL-36424714
// Cuda compilation tools, release 13.0, V13.0.88
// Based on NVVM 20.0.0
//

.version 9.0
.target sm_100
.address_size 64

	// .globl	_Z4RMSEPfS_iS_
.extern .func  (.param .b32 func_retval0) vprintf
(
	.param .b64 vprintf_param_0,
	.param .b64 vprintf_param_1
)
;
.func  (.param .b64 func_retval0) __internal_accurate_pow
(
	.param .b64 __internal_accurate_pow_param_0
)
;
.global .align 1 .b8 $str[9] = {82, 77, 83, 69, 58, 32, 37, 102};

.visible .entry _Z4RMSEPfS_iS_(
	.param .u64 .ptr .align 1 _Z4RMSEPfS_iS__param_0,
	.param .u64 .ptr .align 1 _Z4RMSEPfS_iS__param_1,
	.param .u32 _Z4RMSEPfS_iS__param_2,
	.param .u64 .ptr .align 1 _Z4RMSEPfS_iS__param_3
)
{
	.local .align 8 .b8 	__local_depot0[8];
	.reg .b64 	%SP;
	.reg .b64 	%SPL;
	.reg .pred 	%p<16>;
	.reg .b32 	%r<26>;
	.reg .b32 	%f<11>;
	.reg .b64 	%rd<14>;
	.reg .b64 	%fd<19>;

	mov.u64 	%SPL, __local_depot0;
	cvta.local.u64 	%SP, %SPL;
	ld.param.u64 	%rd2, [_Z4RMSEPfS_iS__param_0];
	ld.param.u64 	%rd3, [_Z4RMSEPfS_iS__param_1];
	ld.param.u32 	%r5, [_Z4RMSEPfS_iS__param_2];
	ld.param.u64 	%rd4, [_Z4RMSEPfS_iS__param_3];
	cvta.to.global.u64 	%rd1, %rd4;
	mov.u32 	%r6, %ctaid.x;
	mov.u32 	%r7, %ntid.x;
	mov.u32 	%r8, %tid.x;
	mad.lo.s32 	%r1, %r6, %r7, %r8;
	setp.ge.s32 	%p1, %r1, %r5;
	@%p1 bra 	$L__BB0_9;
	cvta.to.global.u64 	%rd5, %rd2;
	cvta.to.global.u64 	%rd6, %rd3;
	mul.wide.s32 	%rd7, %r1, 4;
	add.s64 	%rd8, %rd5, %rd7;
	ld.global.f32 	%f2, [%rd8];
	add.s64 	%rd9, %rd6, %rd7;
	ld.global.f32 	%f3, [%rd9];
	sub.f32 	%f1, %f2, %f3;
	cvt.f64.f32 	%fd1, %f1;
	{
	.reg .b32 %temp; 
	mov.b64 	{%temp, %r2}, %fd1;
	}
	mov.f64 	%fd9, 0d4000000000000000;
	{
	.reg .b32 %temp; 
	mov.b64 	{%temp, %r9}, %fd9;
	}
	and.b32  	%r4, %r9, 2146435072;
	setp.eq.s32 	%p2, %r4, 1062207488;
	abs.f64 	%fd2, %fd1;
	{ // callseq 0, 0
	.param .b64 param0;
	st.param.f64 	[param0], %fd2;
	.param .b64 retval0;
	call.uni (retval0), 
	__internal_accurate_pow, 
	(
	param0
	);
	ld.param.f64 	%fd10, [retval0];
	} // callseq 0
	setp.lt.s32 	%p3, %r2, 0;
	neg.f64 	%fd12, %fd10;
	selp.f64 	%fd13, %fd12, %fd10, %p2;
	selp.f64 	%fd18, %fd13, %fd10, %p3;
	setp.neu.f32 	%p4, %f1, 0f00000000;
	@%p4 bra 	$L__BB0_3;
	setp.eq.s32 	%p5, %r4, 1062207488;
	selp.b32 	%r10, %r2, 0, %p5;
	setp.lt.s32 	%p6, %r9, 0;
	or.b32  	%r11, %r10, 2146435072;
	selp.b32 	%r12, %r11, %r10, %p6;
	mov.b32 	%r13, 0;
	mov.b64 	%fd18, {%r13, %r12};
$L__BB0_3:
	add.f64 	%fd14, %fd1, 0d4000000000000000;
	{
	.reg .b32 %temp; 
	mov.b64 	{%temp, %r14}, %fd14;
	}
	and.b32  	%r15, %r14, 2146435072;
	setp.ne.s32 	%p7, %r15, 2146435072;
	@%p7 bra 	$L__BB0_8;
	setp.num.f32 	%p8, %f1, %f1;
	@%p8 bra 	$L__BB0_6;
	mov.f64 	%fd15, 0d4000000000000000;
	add.rn.f64 	%fd18, %fd1, %fd15;
	bra.uni 	$L__BB0_8;
$L__BB0_6:
	setp.neu.f64 	%p9, %fd2, 0d7FF0000000000000;
	@%p9 bra 	$L__BB0_8;
	setp.lt.s32 	%p10, %r2, 0;
	setp.eq.s32 	%p11, %r4, 1062207488;
	setp.lt.s32 	%p12, %r9, 0;
	selp.b32 	%r17, 0, 2146435072, %p12;
	and.b32  	%r18, %r9, 2147483647;
	setp.ne.s32 	%p13, %r18, 1071644672;
	or.b32  	%r19, %r17, -2147483648;
	selp.b32 	%r20, %r19, %r17, %p13;
	selp.b32 	%r21, %r20, %r17, %p11;
	selp.b32 	%r22, %r21, %r17, %p10;
	mov.b32 	%r23, 0;
	mov.b64 	%fd18, {%r23, %r22};
$L__BB0_8:
	setp.eq.f32 	%p14, %f1, 0f3F800000;
	cvt.rn.f32.f64 	%f4, %fd18;
	selp.f32 	%f5, 0f3F800000, %f4, %p14;
	atom.global.add.f32 	%f6, [%rd1], %f5;
$L__BB0_9:
	setp.ne.s32 	%p15, %r1, 0;
	@%p15 bra 	$L__BB0_11;
	ld.global.f32 	%f7, [%rd1];
	cvt.rn.f32.s32 	%f8, %r5;
	div.rn.f32 	%f9, %f7, %f8;
	sqrt.rn.f32 	%f10, %f9;
	st.global.f32 	[%rd1], %f10;
	cvt.f64.f32 	%fd16, %f10;
	add.u64 	%rd10, %SP, 0;
	add.u64 	%rd11, %SPL, 0;
	st.local.f64 	[%rd11], %fd16;
	mov.u64 	%rd12, $str;
	cvta.global.u64 	%rd13, %rd12;
	{ // callseq 1, 0
	.param .b64 param0;
	st.param.b64 	[param0], %rd13;
	.param .b64 param1;
	st.param.b64 	[param1], %rd10;
	.param .b32 retval0;
	call.uni (retval0), 
	vprintf, 
	(
	param0, 
	param1
	);
	ld.param.b32 	%r24, [retval0];
	} // callseq 1
$L__BB0_11:
	ret;

}
.func  (.param .b64 func_retval0) __internal_accurate_pow(
	.param .b64 __internal_accurate_pow_param_0
)
{
	.reg .pred 	%p<8>;
	.reg .b32 	%r<49>;
	.reg .b32 	%f<3>;
	.reg .b64 	%fd<109>;

	ld.param.f64 	%fd10, [__internal_accurate_pow_param_0];
	{
	.reg .b32 %temp; 
	mov.b64 	{%temp, %r46}, %fd10;
	}
	{
	.reg .b32 %temp; 
	mov.b64 	{%r45, %temp}, %fd10;
	}
	shr.u32 	%r47, %r46, 20;
	setp.gt.u32 	%p1, %r46, 1048575;
	@%p1 bra 	$L__BB1_2;
	mul.f64 	%fd11, %fd10, 0d4350000000000000;
	{
	.reg .b32 %temp; 
	mov.b64 	{%temp, %r46}, %fd11;
	}
	{
	.reg .b32 %temp; 
	mov.b64 	{%r45, %temp}, %fd11;
	}
	shr.u32 	%r16, %r46, 20;
	add.s32 	%r47, %r16, -54;
$L__BB1_2:
	add.s32 	%r48, %r47, -1023;
	and.b32  	%r17, %r46, -2146435073;
	or.b32  	%r18, %r17, 1072693248;
	mov.b64 	%fd107, {%r45, %r18};
	setp.lt.u32 	%p2, %r18, 1073127583;
	@%p2 bra 	$L__BB1_4;
	{
	.reg .b32 %temp; 
	mov.b64 	{%r19, %temp}, %fd107;
	}
	{
	.reg .b32 %temp; 
	mov.b64 	{%temp, %r20}, %fd107;
	}
	add.s32 	%r21, %r20, -1048576;
	mov.b64 	%fd107, {%r19, %r21};
	add.s32 	%r48, %r47, -1022;
$L__BB1_4:
	add.f64 	%fd12, %fd107, 0dBFF0000000000000;
	add.f64 	%fd13, %fd107, 0d3FF0000000000000;
	rcp.approx.ftz.f64 	%fd14, %fd13;
	neg.f64 	%fd15, %fd13;
	fma.rn.f64 	%fd16, %fd15, %fd14, 0d3FF0000000000000;
	fma.rn.f64 	%fd17, %fd16, %fd16, %fd16;
	fma.rn.f64 	%fd18, %fd17, %fd14, %fd14;
	mul.f64 	%fd19, %fd12, %fd18;
	fma.rn.f64 	%fd20, %fd12, %fd18, %fd19;
	mul.f64 	%fd21, %fd20, %fd20;
	fma.rn.f64 	%fd22, %fd21, 0d3EB0F5FF7D2CAFE2, 0d3ED0F5D241AD3B5A;
	fma.rn.f64 	%fd23, %fd22, %fd21, 0d3EF3B20A75488A3F;
	fma.rn.f64 	%fd24, %fd23, %fd21, 0d3F1745CDE4FAECD5;
	fma.rn.f64 	%fd25, %fd24, %fd21, 0d3F3C71C7258A578B;
	fma.rn.f64 	%fd26, %fd25, %fd21, 0d3F6249249242B910;
	fma.rn.f64 	%fd27, %fd26, %fd21, 0d3F89999999999DFB;
	sub.f64 	%fd28, %fd12, %fd20;
	add.f64 	%fd29, %fd28, %fd28;
	neg.f64 	%fd30, %fd20;
	fma.rn.f64 	%fd31, %fd30, %fd12, %fd29;
	mul.f64 	%fd32, %fd18, %fd31;
	fma.rn.f64 	%fd33, %fd21, %fd27, 0d3FB5555555555555;
	mov.f64 	%fd34, 0d3FB5555555555555;
	sub.f64 	%fd35, %fd34, %fd33;
	fma.rn.f64 	%fd36, %fd21, %fd27, %fd35;
	add.f64 	%fd37, %fd36, 0dBC46A4CB00B9E7B0;
	add.f64 	%fd38, %fd33, %fd37;
	sub.f64 	%fd39, %fd33, %fd38;
	add.f64 	%fd40, %fd37, %fd39;
	mul.rn.f64 	%fd41, %fd20, %fd20;
	neg.f64 	%fd42, %fd41;
	fma.rn.f64 	%fd43, %fd20, %fd20, %fd42;
	{
	.reg .b32 %temp; 
	mov.b64 	{%r22, %temp}, %fd32;
	}
	{
	.reg .b32 %temp; 
	mov.b64 	{%temp, %r23}, %fd32;
	}
	add.s32 	%r24, %r23, 1048576;
	mov.b64 	%fd44, {%r22, %r24};
	fma.rn.f64 	%fd45, %fd20, %fd44, %fd43;
	mul.rn.f64 	%fd46, %fd41, %fd20;
	neg.f64 	%fd47, %fd46;
	fma.rn.f64 	%fd48, %fd41, %fd20, %fd47;
	fma.rn.f64 	%fd49, %fd41, %fd32, %fd48;
	fma.rn.f64 	%fd50, %fd45, %fd20, %fd49;
	mul.rn.f64 	%fd51, %fd38, %fd46;
	neg.f64 	%fd52, %fd51;
	fma.rn.f64 	%fd53, %fd38, %fd46, %fd52;
	fma.rn.f64 	%fd54, %fd38, %fd50, %fd53;
	fma.rn.f64 	%fd55, %fd40, %fd46, %fd54;
	add.f64 	%fd56, %fd51, %fd55;
	sub.f64 	%fd57, %fd51, %fd56;
	add.f64 	%fd58, %fd55, %fd57;
	add.f64 	%fd59, %fd20, %fd56;
	sub.f64 	%fd60, %fd20, %fd59;
	add.f64 	%fd61, %fd56, %fd60;
	add.f64 	%fd62, %fd58, %fd61;
	add.f64 	%fd63, %fd32, %fd62;
	add.f64 	%fd64, %fd59, %fd63;
	sub.f64 	%fd65, %fd59, %fd64;
	add.f64 	%fd66, %fd63, %fd65;
	xor.b32  	%r25, %r48, -2147483648;
	mov.b32 	%r26, 1127219200;
	mov.b64 	%fd67, {%r25, %r26};
	mov.b32 	%r27, -2147483648;
	mov.b64 	%fd68, {%r27, %r26};
	sub.f64 	%fd69, %fd67, %fd68;
	fma.rn.f64 	%fd70, %fd69, 0d3FE62E42FEFA39EF, %fd64;
	fma.rn.f64 	%fd71, %fd69, 0dBFE62E42FEFA39EF, %fd70;
	sub.f64 	%fd72, %fd71, %fd64;
	sub.f64 	%fd73, %fd66, %fd72;
	fma.rn.f64 	%fd74, %fd69, 0d3C7ABC9E3B39803F, %fd73;
	add.f64 	%fd75, %fd70, %fd74;
	sub.f64 	%fd76, %fd70, %fd75;
	add.f64 	%fd77, %fd74, %fd76;
	mov.f64 	%fd78, 0d4000000000000000;
	{
	.reg .b32 %temp; 
	mov.b64 	{%temp, %r28}, %fd78;
	}
	{
	.reg .b32 %temp; 
	mov.b64 	{%r29, %temp}, %fd78;
	}
	shl.b32 	%r30, %r28, 1;
	setp.gt.u32 	%p3, %r30, -33554433;
	and.b32  	%r31, %r28, -15728641;
	selp.b32 	%r32, %r31, %r28, %p3;
	mov.b64 	%fd79, {%r29, %r32};
	mul.rn.f64 	%fd80, %fd75, %fd79;
	neg.f64 	%fd81, %fd80;
	fma.rn.f64 	%fd82, %fd75, %fd79, %fd81;
	fma.rn.f64 	%fd83, %fd77, %fd79, %fd82;
	add.f64 	%fd4, %fd80, %fd83;
	sub.f64 	%fd84, %fd80, %fd4;
	add.f64 	%fd5, %fd83, %fd84;
	fma.rn.f64 	%fd85, %fd4, 0d3FF71547652B82FE, 0d4338000000000000;
	{
	.reg .b32 %temp; 
	mov.b64 	{%r13, %temp}, %fd85;
	}
	mov.f64 	%fd86, 0dC338000000000000;
	add.rn.f64 	%fd87, %fd85, %fd86;
	fma.rn.f64 	%fd88, %fd87, 0dBFE62E42FEFA39EF, %fd4;
	fma.rn.f64 	%fd89, %fd87, 0dBC7ABC9E3B39803F, %fd88;
	fma.rn.f64 	%fd90, %fd89, 0d3E5ADE1569CE2BDF, 0d3E928AF3FCA213EA;
	fma.rn.f64 	%fd91, %fd90, %fd89, 0d3EC71DEE62401315;
	fma.rn.f64 	%fd92, %fd91, %fd89, 0d3EFA01997C89EB71;
	fma.rn.f64 	%fd93, %fd92, %fd89, 0d3F2A01A014761F65;
	fma.rn.f64 	%fd94, %fd93, %fd89, 0d3F56C16C1852B7AF;
	fma.rn.f64 	%fd95, %fd94, %fd89, 0d3F81111111122322;
	fma.rn.f64 	%fd96, %fd95, %fd89, 0d3FA55555555502A1;
	fma.rn.f64 	%fd97, %fd96, %fd89, 0d3FC5555555555511;
	fma.rn.f64 	%fd98, %fd97, %fd89, 0d3FE000000000000B;
	fma.rn.f64 	%fd99, %fd98, %fd89, 0d3FF0000000000000;
	fma.rn.f64 	%fd100, %fd99, %fd89, 0d3FF0000000000000;
	{
	.reg .b32 %temp; 
	mov.b64 	{%r14, %temp}, %fd100;
	}
	{
	.reg .b32 %temp; 
	mov.b64 	{%temp, %r15}, %fd100;
	}
	shl.b32 	%r33, %r13, 20;
	add.s32 	%r34, %r33, %r15;
	mov.b64 	%fd108, {%r14, %r34};
	{
	.reg .b32 %temp; 
	mov.b64 	{%temp, %r35}, %fd4;
	}
	mov.b32 	%f2, %r35;
	abs.f32 	%f1, %f2;
	setp.lt.f32 	%p4, %f1, 0f4086232B;
	@%p4 bra 	$L__BB1_7;
	setp.lt.f64 	%p5, %fd4, 0d0000000000000000;
	add.f64 	%fd101, %fd4, 0d7FF0000000000000;
	selp.f64 	%fd108, 0d0000000000000000, %fd101, %p5;
	setp.geu.f32 	%p6, %f1, 0f40874800;
	@%p6 bra 	$L__BB1_7;
	shr.u32 	%r36, %r13, 31;
	add.s32 	%r37, %r13, %r36;
	shr.s32 	%r38, %r37, 1;
	shl.b32 	%r39, %r38, 20;
	add.s32 	%r40, %r15, %r39;
	mov.b64 	%fd102, {%r14, %r40};
	sub.s32 	%r41, %r13, %r38;
	shl.b32 	%r42, %r41, 20;
	add.s32 	%r43, %r42, 1072693248;
	mov.b32 	%r44, 0;
	mov.b64 	%fd103, {%r44, %r43};
	mul.f64 	%fd108, %fd103, %fd102;
$L__BB1_7:
	abs.f64 	%fd104, %fd108;
	setp.eq.f64 	%p7, %fd104, 0d7FF0000000000000;
	fma.rn.f64 	%fd105, %fd108, %fd5, %fd108;
	selp.f64 	%fd106, %fd108, %fd105, %p7;
	st.param.f64 	[func_retval0], %fd106;
	ret;

}


// ===== COMPILED SASS (sm_100) =====

	.target	sm_100

	.elftype	@"ET_EXEC"


//--------------------- .note.nv.tkinfo           --------------------------
	.section	.note.nv.tkinfo,"",@"SHT_NOTE"
	.sectionflags	@"SHF_NOTE_NV_TKINFO"
	.tkinfo
        /*0018*/ 	.word	0x00000002
        /*0030*/ 	.string	""
        /*0030*/ 	.string	"ptxas"
        /*0030*/ 	.string	"Cuda compilation tools, release 13.0, V13.0.88"
        /*0030*/ 	.string	"Build cuda_13.0.r13.0/compiler.36424714_0"
        /*0030*/ 	.string	"-arch sm_100 -m 64 "



//--------------------- .note.nv.cuinfo           --------------------------
	.section	.note.nv.cuinfo,"",@"SHT_NOTE"
	.sectionflags	@"SHF_NOTE_NV_CUINFO"
        /*0018*/ 	.short	0x0002
        /*001a*/ 	.short	0x0064
        /*001c*/ 	.short	0x0082
	.zero		2


//--------------------- .nv.info                  --------------------------
	.section	.nv.info,"",@"SHT_CUDA_INFO"
	.align	4


	//----- nvinfo : EIATTR_REGCOUNT
	.align		4
        /*0000*/ 	.byte	0x04, 0x2f
        /*0002*/ 	.short	(.L_2 - .L_1)
	.align		4
.L_1:
        /*0004*/ 	.word	index@(_Z4RMSEPfS_iS_)
        /*0008*/ 	.word	0x0000001e


	//----- nvinfo : EIATTR_FRAME_SIZE
	.align		4
.L_2:
        /*000c*/ 	.byte	0x04, 0x11
        /*000e*/ 	.short	(.L_4 - .L_3)
	.align		4
.L_3:
        /*0010*/ 	.word	index@($_Z4RMSEPfS_iS_$__internal_accurate_pow)
        /*0014*/ 	.word	0x00000008


	//----- nvinfo : EIATTR_FRAME_SIZE
	.align		4
.L_4:
        /*0018*/ 	.byte	0x04, 0x11
        /*001a*/ 	.short	(.L_6 - .L_5)
	.align		4
.L_5:
        /*001c*/ 	.word	index@($__internal_1_$__cuda_sm3x_div_rn_noftz_f32_slowpath)
        /*0020*/ 	.word	0x00000008


	//----- nvinfo : EIATTR_FRAME_SIZE
	.align		4
.L_6:
        /*0024*/ 	.byte	0x04, 0x11
        /*0026*/ 	.short	(.L_8 - .L_7)
	.align		4
.L_7:
        /*0028*/ 	.word	index@($__internal_0_$__cuda_sm20_sqrt_rn_f32_slowpath)
        /*002c*/ 	.word	0x00000008


	//----- nvinfo : EIATTR_FRAME_SIZE
	.align		4
.L_8:
        /*0030*/ 	.byte	0x04, 0x11
        /*0032*/ 	.short	(.L_10 - .L_9)
	.align		4
.L_9:
        /*0034*/ 	.word	index@(_Z4RMSEPfS_iS_)
        /*0038*/ 	.word	0x00000008


	//----- nvinfo : EIATTR_MIN_STACK_SIZE
	.align		4
.L_10:
        /*003c*/ 	.byte	0x04, 0x12
        /*003e*/ 	.short	(.L_12 - .L_11)
	.align		4
.L_11:
        /*0040*/ 	.word	index@(_Z4RMSEPfS_iS_)
        /*0044*/ 	.word	0x00000008
.L_12:


//--------------------- .nv.compat                --------------------------
	.section	.nv.compat,"",@"SHT_CUDA_COMPAT_INFO"
	.align	4
        /*0000*/ 	.byte	0x02, 0x09, 0x00, 0x00, 0x02, 0x02, 0x01, 0x00, 0x02, 0x05, 0x05, 0x00, 0x03, 0x07, 0x01, 0x01
        /*0010*/ 	.byte	0x02, 0x03, 0x00, 0x00, 0x02, 0x06, 0x01, 0x00, 0x04, 0x0b, 0x08, 0x00, 0x01, 0x00, 0x00, 0x00
        /*0020*/ 	.byte	0x00, 0x00, 0x00, 0x00


//--------------------- .nv.info._Z4RMSEPfS_iS_   --------------------------
	.section	.nv.info._Z4RMSEPfS_iS_,"",@"SHT_CUDA_INFO"
	.sectionflags	@""
	.align	4


	//----- nvinfo : EIATTR_CUDA_API_VERSION
	.align		4
        /*0000*/ 	.byte	0x04, 0x37
        /*0002*/ 	.short	(.L_14 - .L_13)
.L_13:
        /*0004*/ 	.word	0x00000082


	//----- nvinfo : EIATTR_KPARAM_INFO
	.align		4
.L_14:
        /*0008*/ 	.byte	0x04, 0x17
        /*000a*/ 	.short	(.L_16 - .L_15)
.L_15:
        /*000c*/ 	.word	0x00000000
        /*0010*/ 	.short	0x0003
        /*0012*/ 	.short	0x0018
        /*0014*/ 	.byte	0x00, 0xf5, 0x21, 0x00


	//----- nvinfo : EIATTR_KPARAM_INFO
	.align		4
.L_16:
        /*0018*/ 	.byte	0x04, 0x17
        /*001a*/ 	.short	(.L_18 - .L_17)
.L_17:
        /*001c*/ 	.word	0x00000000
        /*0020*/ 	.short	0x0002
        /*0022*/ 	.short	0x0010
        /*0024*/ 	.byte	0x00, 0xf0, 0x11, 0x00


	//----- nvinfo : EIATTR_KPARAM_INFO
	.align		4
.L_18:
        /*0028*/ 	.byte	0x04, 0x17
        /*002a*/ 	.short	(.L_20 - .L_19)
.L_19:
        /*002c*/ 	.word	0x00000000
        /*0030*/ 	.short	0x0001
        /*0032*/ 	.short	0x0008
        /*0034*/ 	.byte	0x00, 0xf5, 0x21, 0x00


	//----- nvinfo : EIATTR_KPARAM_INFO
	.align		4
.L_20:
        /*0038*/ 	.byte	0x04, 0x17
        /*003a*/ 	.short	(.L_22 - .L_21)
.L_21:
        /*003c*/ 	.word	0x00000000
        /*0040*/ 	.short	0x0000
        /*0042*/ 	.short	0x0000
        /*0044*/ 	.byte	0x00, 0xf5, 0x21, 0x00


	//----- nvinfo : EIATTR_SPARSE_MMA_MASK
	.align		4
.L_22:
        /*0048*/ 	.byte	0x03, 0x50
        /*004a*/ 	.short	0x0000


	//----- nvinfo : EIATTR_MAXREG_COUNT
	.align		4
        /*004c*/ 	.byte	0x03, 0x1b
        /*004e*/ 	.short	0x00ff


	//----- nvinfo : EIATTR_EXTERNS
	.align		4
        /*0050*/ 	.byte	0x04, 0x0f
        /*0052*/ 	.short	(.L_24 - .L_23)


	//   ....[0]....
	.align		4
.L_23:
        /*0054*/ 	.word	index@(vprintf)


	//----- nvinfo : EIATTR_MERCURY_ISA_VERSION
	.align		4
.L_24:
        /*0058*/ 	.byte	0x03, 0x5f
        /*005a*/ 	.short	0x0101


	//----- nvinfo : EIATTR_VRC_CTA_INIT_COUNT
	.align		4
        /*005c*/ 	.byte	0x02, 0x4a
	.zero		1
	.zero		1


	//----- nvinfo : EIATTR_SYSCALL_OFFSETS
	.align		4
        /*0060*/ 	.byte	0x04, 0x46
        /*0062*/ 	.short	(.L_26 - .L_25)


	//   ....[0]....
.L_25:
        /*0064*/ 	.word	0x00000580


	//----- nvinfo : EIATTR_EXIT_INSTR_OFFSETS
	.align		4
.L_26:
        /*0068*/ 	.byte	0x04, 0x1c
        /*006a*/ 	.short	(.L_28 - .L_27)


	//   ....[0]....
.L_27:
        /*006c*/ 	.word	0x00000320


	//   ....[1]....
        /*0070*/ 	.word	0x00000590


	//----- nvinfo : EIATTR_CRS_STACK_SIZE
	.align		4
.L_28:
        /*0074*/ 	.byte	0x04, 0x1e
        /*0076*/ 	.short	(.L_30 - .L_29)
.L_29:
        /*0078*/ 	.word	0x00000000


	//----- nvinfo : EIATTR_CBANK_PARAM_SIZE
	.align		4
.L_30:
        /*007c*/ 	.byte	0x03, 0x19
        /*007e*/ 	.short	0x0020


	//----- nvinfo : EIATTR_PARAM_CBANK
	.align		4
        /*0080*/ 	.byte	0x04, 0x0a
        /*0082*/ 	.short	(.L_32 - .L_31)
	.align		4
.L_31:
        /*0084*/ 	.word	index@(.nv.constant0._Z4RMSEPfS_iS_)
        /*0088*/ 	.short	0x0380
        /*008a*/ 	.short	0x0020


	//----- nvinfo : EIATTR_SW_WAR
	.align		4
.L_32:
        /*008c*/ 	.byte	0x04, 0x36
        /*008e*/ 	.short	(.L_34 - .L_33)
.L_33:
        /*0090*/ 	.word	0x00000008
.L_34:


//--------------------- .nv.callgraph             --------------------------
	.section	.nv.callgraph,"",@"SHT_CUDA_CALLGRAPH"
	.align	4
	.sectionentsize	8
	.align		4
        /*0000*/ 	.word	0x00000000
	.align		4
        /*0004*/ 	.word	0xffffffff
	.align		4
        /*0008*/ 	.word	index@(_Z4RMSEPfS_iS_)
	.align		4
        /*000c*/ 	.word	index@(vprintf)
	.align		4
        /*0010*/ 	.word	0x00000000
	.align		4
        /*0014*/ 	.word	0xfffffffe
	.align		4
        /*0018*/ 	.word	0x00000000
	.align		4
        /*001c*/ 	.word	0xfffffffd
	.align		4
        /*0020*/ 	.word	0x00000000
	.align		4
        /*0024*/ 	.word	0xfffffffc


//--------------------- .nv.constant4             --------------------------
	.section	.nv.constant4,"a",@progbits
	.align	8
	.align		8
.nv.constant4:
        /*0000*/ 	.dword	vprintf
	.align		8
        /*0008*/ 	.dword	$str


//--------------------- .text._Z4RMSEPfS_iS_      --------------------------
	.section	.text._Z4RMSEPfS_iS_,"ax",@progbits
	.align	128
        .global         _Z4RMSEPfS_iS_
        .type           _Z4RMSEPfS_iS_,@function
        .size           _Z4RMSEPfS_iS_,(.L_x_22 - _Z4RMSEPfS_iS_)
        .other          _Z4RMSEPfS_iS_,@"STO_CUDA_ENTRY STV_DEFAULT"
_Z4RMSEPfS_iS_:
.text._Z4RMSEPfS_iS_:
[----:B------:R-:W0:Y:S01]  /*0000*/  LDC R1, c[0x0][0x37c] ;  /* 0x0000df00ff017b82 */ /* 0x000e220000000800 */
[----:B------:R-:W1:Y:S01]  /*0010*/  S2R R3, SR_TID.X ;  /* 0x0000000000037919 */ /* 0x000e620000002100 */
[----:B------:R-:W2:Y:S06]  /*0020*/  LDCU UR7, c[0x0][0x2fc] ;  /* 0x00005f80ff0777ac */ /* 0x000eac0008000800 */
[----:B------:R-:W1:Y:S01]  /*0030*/  S2UR UR4, SR_CTAID.X ;  /* 0x00000000000479c3 */ /* 0x000e620000002500 */
[----:B0-----:R-:W-:Y:S01]  /*0040*/  VIADD R1, R1, 0xfffffff8 ;  /* 0xfffffff801017836 */ /* 0x001fe20000000000 */
[----:B------:R-:W-:Y:S01]  /*0050*/  BSSY.RECONVERGENT B0, `(.L_x_0) ;  /* 0x000002b000007945 */ /* 0x000fe20003800200 */
[----:B------:R-:W0:Y:S01]  /*0060*/  LDCU UR8, c[0x0][0x390] ;  /* 0x00007200ff0877ac */ /* 0x000e220008000800 */
[----:B------:R-:W3:Y:S04]  /*0070*/  LDCU UR6, c[0x0][0x2f8] ;  /* 0x00005f00ff0677ac */ /* 0x000ee80008000800 */
[----:B------:R-:W1:Y:S01]  /*0080*/  LDC R26, c[0x0][0x360] ;  /* 0x0000d800ff1a7b82 */ /* 0x000e620000000800 */
[----:B---3--:R-:W-:-:S05]  /*0090*/  IADD3 R6, P1, PT, R1, UR6, RZ ;  /* 0x0000000601067c10 */ /* 0x008fca000ff3e0ff */
[----:B--2---:R-:W-:Y:S02]  /*00a0*/  IMAD.X R7, RZ, RZ, UR7, P1 ;  /* 0x00000007ff077e24 */ /* 0x004fe400088e06ff */
[----:B-1----:R-:W-:Y:S01]  /*00b0*/  IMAD R26, R26, UR4, R3 ;  /* 0x000000041a1a7c24 */ /* 0x002fe2000f8e0203 */
[----:B------:R-:W1:Y:S04]  /*00c0*/  LDCU.64 UR4, c[0x0][0x358] ;  /* 0x00006b00ff0477ac */ /* 0x000e680008000a00 */
[----:B0-----:R-:W-:-:S13]  /*00d0*/  ISETP.GE.AND P0, PT, R26, UR8, PT ;  /* 0x000000081a007c0c */ /* 0x001fda000bf06270 */
[----:B------:R-:W-:Y:S05]  /*00e0*/  @P0 BRA `(.L_x_1) ;  /* 0x0000000000840947 */ /* 0x000fea0003800000 */
[----:B------:R-:W0:Y:S08]  /*00f0*/  LDC.64 R4, c[0x0][0x380] ;  /* 0x0000e000ff047b82 */ /* 0x000e300000000a00 */
[----:B------:R-:W2:Y:S01]  /*0100*/  LDC.64 R8, c[0x0][0x388] ;  /* 0x0000e200ff087b82 */ /* 0x000ea20000000a00 */
[----:B0-----:R-:W-:-:S06]  /*0110*/  IMAD.WIDE R4, R26, 0x4, R4 ;  /* 0x000000041a047825 */ /* 0x001fcc00078e0204 */
[----:B-1----:R-:W3:Y:S01]  /*0120*/  LDG.E R4, desc[UR4][R4.64] ;  /* 0x0000000404047981 */ /* 0x002ee2000c1e1900 */
[----:B--2---:R-:W-:-:S06]  /*0130*/  IMAD.WIDE R8, R26, 0x4, R8 ;  /* 0x000000041a087825 */ /* 0x004fcc00078e0208 */
[----:B------:R-:W3:Y:S01]  /*0140*/  LDG.E R9, desc[UR4][R8.64] ;  /* 0x0000000408097981 */ /* 0x000ee2000c1e1900 */
[----:B------:R-:W-:Y:S01]  /*0150*/  BSSY.RECONVERGENT B1, `(.L_x_2) ;  /* 0x0000005000017945 */ /* 0x000fe20003800200 */
[----:B------:R-:W-:Y:S01]  /*0160*/  MOV R0, 0x1a0 ;  /* 0x000001a000007802 */ /* 0x000fe20000000f00 */
[----:B---3--:R-:W-:-:S04]  /*0170*/  FADD R27, R4, -R9 ;  /* 0x80000009041b7221 */ /* 0x008fc80000000000 */
[----:B------:R0:W1:Y:S03]  /*0180*/  F2F.F64.F32 R2, R27 ;  /* 0x0000001b00027310 */ /* 0x0000660000201800 */
[----:B01----:R-:W-:Y:S05]  /*0190*/  CALL.REL.NOINC `($_Z4RMSEPfS_iS_$__internal_accurate_pow) ;  /* 0x0000000800f07944 */ /* 0x003fea0003c00000 */
[----:B------:R-:W-:Y:S05]  /*01a0*/  BSYNC.RECONVERGENT B1 ;  /* 0x0000000000017941 */ /* 0x000fea0003800200 */
.L_x_2:
[----:B------:R-:W-:Y:S01]  /*01b0*/  DADD R4, R2, 2 ;  /* 0x4000000002047429 */ /* 0x000fe20000000000 */
[----:B------:R-:W0:Y:S01]  /*01c0*/  LDC.64 R8, c[0x0][0x398] ;  /* 0x0000e600ff087b82 */ /* 0x000e220000000a00 */
[----:B------:R-:W-:Y:S01]  /*01d0*/  FSETP.NEU.AND P0, PT, R27, RZ, PT ;  /* 0x000000ff1b00720b */ /* 0x000fe20003f0d000 */
[----:B------:R-:W-:Y:S07]  /*01e0*/  BSSY.RECONVERGENT B1, `(.L_x_3) ;  /* 0x000000d000017945 */ /* 0x000fee0003800200 */
[----:B------:R-:W-:Y:S01]  /*01f0*/  LOP3.LUT R4, R5, 0x7ff00000, RZ, 0xc0, !PT ;  /* 0x7ff0000005047812 */ /* 0x000fe200078ec0ff */
[----:B------:R-:W-:-:S03]  /*0200*/  IMAD.MOV.U32 R5, RZ, RZ, R11 ;  /* 0x000000ffff057224 */ /* 0x000fc600078e000b */
[----:B------:R-:W-:Y:S01]  /*0210*/  ISETP.NE.AND P1, PT, R4, 0x7ff00000, PT ;  /* 0x7ff000000400780c */ /* 0x000fe20003f25270 */
[----:B------:R-:W-:Y:S01]  /*0220*/  IMAD.MOV.U32 R4, RZ, RZ, R10 ;  /* 0x000000ffff047224 */ /* 0x000fe200078e000a */
[----:B------:R-:W-:-:S11]  /*0230*/  @!P0 CS2R R4, SRZ ;  /* 0x0000000000048805 */ /* 0x000fd6000001ff00 */
[----:B------:R-:W-:Y:S05]  /*0240*/  @P1 BRA `(.L_x_4) ;  /* 0x0000000000181947 */ /* 0x000fea0003800000 */
[----:B------:R-:W-:-:S13]  /*0250*/  FSETP.NAN.AND P0, PT, R27, R27, PT ;  /* 0x0000001b1b00720b */ /* 0x000fda0003f08000 */
[----:B------:R-:W-:Y:S01]  /*0260*/  @P0 DADD R4, R2, 2 ;  /* 0x4000000002040429 */ /* 0x000fe20000000000 */
[----:B------:R-:W-:Y:S10]  /*0270*/  @P0 BRA `(.L_x_4) ;  /* 0x00000000000c0947 */ /* 0x000ff40003800000 */
[----:B------:R-:W-:-:S14]  /*0280*/  DSETP.NEU.AND P0, PT, |R2|, +INF , PT ;  /* 0x7ff000000200742a */ /* 0x000fdc0003f0d200 */
[----:B------:R-:W-:Y:S02]  /*0290*/  @!P0 IMAD.MOV.U32 R4, RZ, RZ, 0x0 ;  /* 0x00000000ff048424 */ /* 0x000fe400078e00ff */
[----:B------:R-:W-:-:S07]  /*02a0*/  @!P0 IMAD.MOV.U32 R5, RZ, RZ, 0x7ff00000 ;  /* 0x7ff00000ff058424 */ /* 0x000fce00078e00ff */
.L_x_4:
[----:B------:R-:W-:Y:S05]  /*02b0*/  BSYNC.RECONVERGENT B1 ;  /* 0x0000000000017941 */ /* 0x000fea0003800200 */
.L_x_3:
[----:B------:R-:W1:Y:S01]  /*02c0*/  F2F.F32.F64 R4, R4 ;  /* 0x0000000400047310 */ /* 0x000e620000301000 */
[----:B------:R-:W-:-:S04]  /*02d0*/  FSETP.NEU.AND P0, PT, R27, 1, PT ;  /* 0x3f8000001b00780b */ /* 0x000fc80003f0d000 */
[----:B-1----:R-:W-:-:S05]  /*02e0*/  FSEL R3, R4, 1, P0 ;  /* 0x3f80000004037808 */ /* 0x002fca0000000000 */
[----:B0-----:R0:W-:Y:S04]  /*02f0*/  REDG.E.ADD.F32.FTZ.RN.STRONG.GPU desc[UR4][R8.64], R3 ;  /* 0x00000003080079a6 */ /* 0x0011e8000c12f304 */
.L_x_1:
[----:B-1----:R-:W-:Y:S05]  /*0300*/  BSYNC.RECONVERGENT B0 ;  /* 0x0000000000007941 */ /* 0x002fea0003800200 */
.L_x_0:
[----:B------:R-:W-:-:S13]  /*0310*/  ISETP.NE.AND P0, PT, R26, RZ, PT ;  /* 0x000000ff1a00720c */ /* 0x000fda0003f05270 */
[----:B------:R-:W-:Y:S05]  /*0320*/  @P0 EXIT ;  /* 0x000000000000094d */ /* 0x000fea0003800000 */
[----:B0-----:R-:W0:Y:S01]  /*0330*/  LDC.64 R2, c[0x0][0x398] ;  /* 0x0000e600ff027b82 */ /* 0x001e220000000a00 */
[----:B------:R-:W1:Y:S01]  /*0340*/  LDCU UR6, c[0x0][0x390] ;  /* 0x00007200ff0677ac */ /* 0x000e620008000800 */
[----:B0-----:R1:W2:Y:S02]  /*0350*/  LDG.E R0, desc[UR4][R2.64] ;  /* 0x0000000402007981 */ /* 0x0012a4000c1e1900 */
[----:B-1----:R-:W-:-:S04]  /*0360*/  I2FP.F32.S32 R3, UR6 ;  /* 0x0000000600037c45 */ /* 0x002fc80008201400 */
[----:B------:R-:W0:Y:S02]  /*0370*/  MUFU.RCP R4, R3 ;  /* 0x0000000300047308 */ /* 0x000e240000001000 */
[----:B0-----:R-:W-:-:S04]  /*0380*/  FFMA R5, -R3, R4, 1 ;  /* 0x3f80000003057423 */ /* 0x001fc80000000104 */
[----:B------:R-:W-:Y:S02]  /*0390*/  FFMA R5, R4, R5, R4 ;  /* 0x0000000504057223 */ /* 0x000fe40000000004 */
[----:B--2---:R-:W0:Y:S02]  /*03a0*/  FCHK P0, R0, R3 ;  /* 0x0000000300007302 */ /* 0x004e240000000000 */
[----:B------:R-:W-:-:S04]  /*03b0*/  FFMA R4, R0, R5, RZ ;  /* 0x0000000500047223 */ /* 0x000fc800000000ff */
[----:B------:R-:W-:-:S04]  /*03c0*/  FFMA R8, -R3, R4, R0 ;  /* 0x0000000403087223 */ /* 0x000fc80000000100 */
[----:B------:R-:W-:Y:S01]  /*03d0*/  FFMA R4, R5, R8, R4 ;  /* 0x0000000805047223 */ /* 0x000fe20000000004 */
[----:B0-----:R-:W-:Y:S06]  /*03e0*/  @!P0 BRA `(.L_x_5) ;  /* 0x00000000000c8947 */ /* 0x001fec0003800000 */
[----:B------:R-:W-:-:S07]  /*03f0*/  MOV R2, 0x410 ;  /* 0x0000041000027802 */ /* 0x000fce0000000f00 */
[----:B------:R-:W-:Y:S05]  /*0400*/  CALL.REL.NOINC `($__internal_1_$__cuda_sm3x_div_rn_noftz_f32_slowpath) ;  /* 0x0000000000c47944 */ /* 0x000fea0003c00000 */
[----:B------:R-:W-:-:S07]  /*0410*/  IMAD.MOV.U32 R4, RZ, RZ, R0 ;  /* 0x000000ffff047224 */ /* 0x000fce00078e0000 */
.L_x_5:
[----:B------:R-:W-:Y:S01]  /*0420*/  VIADD R0, R4, 0xf3000000 ;  /* 0xf300000004007836 */ /* 0x000fe20000000000 */
[----:B------:R0:W1:Y:S04]  /*0430*/  MUFU.RSQ R5, R4 ;  /* 0x0000000400057308 */ /* 0x0000680000001400 */
[----:B------:R-:W-:-:S13]  /*0440*/  ISETP.GT.U32.AND P0, PT, R0, 0x727fffff, PT ;  /* 0x727fffff0000780c */ /* 0x000fda0003f04070 */
[----:B01----:R-:W-:Y:S05]  /*0450*/  @!P0 BRA `(.L_x_6) ;  /* 0x0000000000108947 */ /* 0x003fea0003800000 */
[----:B------:R-:W-:Y:S02]  /*0460*/  MOV R0, R4 ;  /* 0x0000000400007202 */ /* 0x000fe40000000f00 */
[----:B------:R-:W-:-:S07]  /*0470*/  MOV R4, 0x490 ;  /* 0x0000049000047802 */ /* 0x000fce0000000f00 */
[----:B------:R-:W-:Y:S05]  /*0480*/  CALL.REL.NOINC `($__internal_0_$__cuda_sm20_sqrt_rn_f32_slowpath) ;  /* 0x0000000000447944 */ /* 0x000fea0003c00000 */
[----:B------:R-:W-:Y:S05]  /*0490*/  BRA `(.L_x_7) ;  /* 0x0000000000107947 */ /* 0x000fea0003800000 */
.L_x_6:
[C---:B------:R-:W-:Y:S01]  /*04a0*/  FMUL.FTZ R3, R5.reuse, R4 ;  /* 0x0000000405037220 */ /* 0x040fe20000410000 */
[----:B------:R-:W-:-:S03]  /*04b0*/  FMUL.FTZ R2, R5, 0.5 ;  /* 0x3f00000005027820 */ /* 0x000fc60000410000 */
[----:B------:R-:W-:-:S04]  /*04c0*/  FFMA R0, -R3, R3, R4 ;  /* 0x0000000303007223 */ /* 0x000fc80000000104 */
[----:B------:R-:W-:-:S07]  /*04d0*/  FFMA R0, R0, R2, R3 ;  /* 0x0000000200007223 */ /* 0x000fce0000000003 */
.L_x_7:
[----:B------:R-:W0:Y:S01]  /*04e0*/  LDC.64 R10, c[0x0][0x398] ;  /* 0x0000e600ff0a7b82 */ /* 0x000e220000000a00 */
[----:B------:R-:W1:Y:S01]  /*04f0*/  F2F.F64.F32 R2, R0 ;  /* 0x0000000000027310 */ /* 0x000e620000201800 */
[----:B------:R-:W-:Y:S01]  /*0500*/  MOV R8, 0x0 ;  /* 0x0000000000087802 */ /* 0x000fe20000000f00 */
[----:B------:R-:W2:Y:S05]  /*0510*/  LDCU.64 UR6, c[0x4][0x8] ;  /* 0x01000100ff0677ac */ /* 0x000eaa0008000a00 */
[----:B------:R-:W3:Y:S01]  /*0520*/  LDC.64 R8, c[0x4][R8] ;  /* 0x0100000008087b82 */ /* 0x000ee20000000a00 */
[----:B-1----:R1:W-:Y:S01]  /*0530*/  STL.64 [R1], R2 ;  /* 0x0000000201007387 */ /* 0x0023e20000100a00 */
[----:B--2---:R-:W-:-:S02]  /*0540*/  IMAD.U32 R4, RZ, RZ, UR6 ;  /* 0x00000006ff047e24 */ /* 0x004fc4000f8e00ff */
[----:B------:R-:W-:Y:S01]  /*0550*/  IMAD.U32 R5, RZ, RZ, UR7 ;  /* 0x00000007ff057e24 */ /* 0x000fe2000f8e00ff */
[----:B0-----:R1:W-:Y:S06]  /*0560*/  STG.E desc[UR4][R10.64], R0 ;  /* 0x000000000a007986 */ /* 0x0013ec000c101904 */
[----:B------:R-:W-:-:S07]  /*0570*/  LEPC R20, `(.L_x_8) ;  /* 0x000000001014794e */ /* 0x000fce0000000000 */
[----:B-1-3--:R-:W-:Y:S05]  /*0580*/  CALL.ABS.NOINC R8 ;  /* 0x0000000008007343 */ /* 0x00afea0003c00000 */
.L_x_8:
[----:B------:R-:W-:Y:S05]  /*0590*/  EXIT ;  /* 0x000000000000794d */ /* 0x000fea0003800000 */
        .weak           $__internal_0_$__cuda_sm20_sqrt_rn_f32_slowpath
        .type           $__internal_0_$__cuda_sm20_sqrt_rn_f32_slowpath,@function
        .size           $__internal_0_$__cuda_sm20_sqrt_rn_f32_slowpath,($__internal_1_$__cuda_sm3x_div_rn_noftz_f32_slowpath - $__internal_0_$__cuda_sm20_sqrt_rn_f32_slowpath)
$__internal_0_$__cuda_sm20_sqrt_rn_f32_slowpath:
[----:B------:R-:W-:-:S13]  /*05a0*/  LOP3.LUT P0, RZ, R0, 0x7fffffff, RZ, 0xc0, !PT ;  /* 0x7fffffff00ff7812 */ /* 0x000fda000780c0ff */
[----:B------:R-:W-:Y:S01]  /*05b0*/  @!P0 IMAD.MOV.U32 R2, RZ, RZ, R0 ;  /* 0x000000ffff028224 */ /* 0x000fe200078e0000 */
[----:B------:R-:W-:Y:S06]  /*05c0*/  @!P0 BRA `(.L_x_9) ;  /* 0x0000000000448947 */ /* 0x000fec0003800000 */
[----:B------:R-:W-:-:S13]  /*05d0*/  FSETP.GEU.FTZ.AND P0, PT, R0, RZ, PT ;  /* 0x000000ff0000720b */ /* 0x000fda0003f1e000 */
[----:B------:R-:W-:Y:S01]  /*05e0*/  @!P0 IMAD.MOV.U32 R2, RZ, RZ, 0x7fffffff ;  /* 0x7fffffffff028424 */ /* 0x000fe200078e00ff */
[----:B------:R-:W-:Y:S06]  /*05f0*/  @!P0 BRA `(.L_x_9) ;  /* 0x0000000000388947 */ /* 0x000fec0003800000 */
[----:B------:R-:W-:-:S13]  /*0600*/  FSETP.GTU.FTZ.AND P0, PT, |R0|, +INF , PT ;  /* 0x7f8000000000780b */ /* 0x000fda0003f1c200 */
[----:B------:R-:W-:Y:S01]  /*0610*/  @P0 FADD.FTZ R2, R0, 1 ;  /* 0x3f80000000020421 */ /* 0x000fe20000010000 */
[----:B------:R-:W-:Y:S06]  /*0620*/  @P0 BRA `(.L_x_9) ;  /* 0x00000000002c0947 */ /* 0x000fec0003800000 */
[----:B------:R-:W-:-:S13]  /*0630*/  FSETP.NEU.FTZ.AND P0, PT, |R0|, +INF , PT ;  /* 0x7f8000000000780b */ /* 0x000fda0003f1d200 */
[----:B------:R-:W-:Y:S01]  /*0640*/  @!P0 IMAD.MOV.U32 R2, RZ, RZ, R0 ;  /* 0x000000ffff028224 */ /* 0x000fe200078e0000 */
[----:B------:R-:W-:Y:S06]  /*0650*/  @!P0 BRA `(.L_x_9) ;  /* 0x0000000000208947 */ /* 0x000fec0003800000 */
[----:B------:R-:W-:-:S04]  /*0660*/  FFMA R0, R0, 1.84467440737095516160e+19, RZ ;  /* 0x5f80000000007823 */ /* 0x000fc800000000ff */
[----:B------:R-:W0:Y:S02]  /*0670*/  MUFU.RSQ R3, R0 ;  /* 0x0000000000037308 */ /* 0x000e240000001400 */
[----:B0-----:R-:W-:Y:S01]  /*0680*/  FMUL.FTZ R5, R0, R3 ;  /* 0x0000000300057220 */ /* 0x001fe20000410000 */
[----:B------:R-:W-:-:S03]  /*0690*/  FMUL.FTZ R3, R3, 0.5 ;  /* 0x3f00000003037820 */ /* 0x000fc60000410000 */
[----:B------:R-:W-:-:S04]  /*06a0*/  FADD.FTZ R2, -R5, -RZ ;  /* 0x800000ff05027221 */ /* 0x000fc80000010100 */
[----:B------:R-:W-:-:S04]  /*06b0*/  FFMA R2, R5, R2, R0 ;  /* 0x0000000205027223 */ /* 0x000fc80000000000 */
[----:B------:R-:W-:-:S04]  /*06c0*/  FFMA R2, R2, R3, R5 ;  /* 0x0000000302027223 */ /* 0x000fc80000000005 */
[----:B------:R-:W-:-:S07]  /*06d0*/  FMUL.FTZ R2, R2, 2.3283064365386962891e-10 ;  /* 0x2f80000002027820 */ /* 0x000fce0000410000 */
.L_x_9:
[----:B------:R-:W-:Y:S02]  /*06e0*/  HFMA2 R3, -RZ, RZ, 0, 0 ;  /* 0x00000000ff037431 */ /* 0x000fe400000001ff */
[----:B------:R-:W-:Y:S02]  /*06f0*/  IMAD.MOV.U32 R0, RZ, RZ, R2 ;  /* 0x000000ffff007224 */ /* 0x000fe400078e0002 */
[----:B------:R-:W-:-:S04]  /*0700*/  IMAD.MOV.U32 R2, RZ, RZ, R4 ;  /* 0x000000ffff027224 */ /* 0x000fc800078e0004 */
[----:B------:R-:W-:Y:S05]  /*0710*/  RET.REL.NODEC R2 `(_Z4RMSEPfS_iS_) ;  /* 0xfffffff802387950 */ /* 0x000fea0003c3ffff */
        .weak           $__internal_1_$__cuda_sm3x_div_rn_noftz_f32_slowpath
        .type           $__internal_1_$__cuda_sm3x_div_rn_noftz_f32_slowpath,@function
        .size           $__internal_1_$__cuda_sm3x_div_rn_noftz_f32_slowpath,($_Z4RMSEPfS_iS_$__internal_accurate_pow - $__internal_1_$__cuda_sm3x_div_rn_noftz_f32_slowpath)
$__internal_1_$__cuda_sm3x_div_rn_noftz_f32_slowpath:
[--C-:B------:R-:W-:Y:S01]  /*0720*/  SHF.R.U32.HI R5, RZ, 0x17, R3.reuse ;  /* 0x00000017ff057819 */ /* 0x100fe20000011603 */
[--C-:B------:R-:W-:Y:S01]  /*0730*/  IMAD.MOV.U32 R8, RZ, RZ, R0.reuse ;  /* 0x000000ffff087224 */ /* 0x100fe200078e0000 */
[----:B------:R-:W-:Y:S01]  /*0740*/  SHF.R.U32.HI R4, RZ, 0x17, R0 ;  /* 0x00000017ff047819 */ /* 0x000fe20000011600 */
[----:B------:R-:W-:Y:S01]  /*0750*/  IMAD.MOV.U32 R9, RZ, RZ, R3 ;  /* 0x000000ffff097224 */ /* 0x000fe200078e0003 */
[----:B------:R-:W-:Y:S02]  /*0760*/  LOP3.LUT R5, R5, 0xff, RZ, 0xc0, !PT ;  /* 0x000000ff05057812 */ /* 0x000fe400078ec0ff */
[----:B------:R-:W-:-:S03]  /*0770*/  LOP3.LUT R4, R4, 0xff, RZ, 0xc0, !PT ;  /* 0x000000ff04047812 */ /* 0x000fc600078ec0ff */
[----:B------:R-:W-:Y:S02]  /*0780*/  VIADD R12, R5, 0xffffffff ;  /* 0xffffffff050c7836 */ /* 0x000fe40000000000 */
[----:B------:R-:W-:-:S03]  /*0790*/  VIADD R11, R4, 0xffffffff ;  /* 0xffffffff040b7836 */ /* 0x000fc60000000000 */
[----:B------:R-:W-:-:S04]  /*07a0*/  ISETP.GT.U32.AND P0, PT, R12, 0xfd, PT ;  /* 0x000000fd0c00780c */ /* 0x000fc80003f04070 */
[----:B------:R-:W-:-:S13]  /*07b0*/  ISETP.GT.U32.OR P0, PT, R11, 0xfd, P0 ;  /* 0x000000fd0b00780c */ /* 0x000fda0000704470 */
[----:B------:R-:W-:Y:S01]  /*07c0*/  @!P0 IMAD.MOV.U32 R10, RZ, RZ, RZ ;  /* 0x000000ffff0a8224 */ /* 0x000fe200078e00ff */
[----:B------:R-:W-:Y:S06]  /*07d0*/  @!P0 BRA `(.L_x_10) ;  /* 0x00000000005c8947 */ /* 0x000fec0003800000 */
[----:B------:R-:W-:Y:S02]  /*07e0*/  FSETP.GTU.FTZ.AND P0, PT, |R0|, +INF , PT ;  /* 0x7f8000000000780b */ /* 0x000fe40003f1c200 */
[----:B------:R-:W-:-:S04]  /*07f0*/  FSETP.GTU.FTZ.AND P1, PT, |R3|, +INF , PT ;  /* 0x7f8000000300780b */ /* 0x000fc80003f3c200 */
[----:B------:R-:W-:-:S13]  /*0800*/  PLOP3.LUT P0, PT, P0, P1, PT, 0xf8, 0x8f ;  /* 0x00000000008f781c */ /* 0x000fda0000703f70 */
[----:B------:R-:W-:Y:S05]  /*0810*/  @P0 BRA `(.L_x_11) ;  /* 0x0000000400440947 */ /* 0x000fea0003800000 */
[----:B------:R-:W-:-:S13]  /*0820*/  LOP3.LUT P0, RZ, R9, 0x7fffffff, R8, 0xc8, !PT ;  /* 0x7fffffff09ff7812 */ /* 0x000fda000780c808 */
[----:B------:R-:W-:Y:S05]  /*0830*/  @!P0 BRA `(.L_x_12) ;  /* 0x0000000400348947 */ /* 0x000fea0003800000 */
[C---:B------:R-:W-:Y:S02]  /*0840*/  FSETP.NEU.FTZ.AND P2, PT, |R0|.reuse, +INF , PT ;  /* 0x7f8000000000780b */ /* 0x040fe40003f5d200 */
[----:B------:R-:W-:Y:S02]  /*0850*/  FSETP.NEU.FTZ.AND P1, PT, |R3|, +INF , PT ;  /* 0x7f8000000300780b */ /* 0x000fe40003f3d200 */
[----:B------:R-:W-:-:S11]  /*0860*/  FSETP.NEU.FTZ.AND P0, PT, |R0|, +INF , PT ;  /* 0x7f8000000000780b */ /* 0x000fd60003f1d200 */
[----:B------:R-:W-:Y:S05]  /*0870*/  @!P1 BRA !P2, `(.L_x_12) ;  /* 0x0000000400249947 */ /* 0x000fea0005000000 */
[----:B------:R-:W-:-:S04]  /*0880*/  LOP3.LUT P2, RZ, R8, 0x7fffffff, RZ, 0xc0, !PT ;  /* 0x7fffffff08ff7812 */ /* 0x000fc8000784c0ff */
[----:B------:R-:W-:-:S13]  /*0890*/  PLOP3.LUT P1, PT, P1, P2, PT, 0x2f, 0xf2 ;  /* 0x0000000000f2781c */ /* 0x000fda0000f24577 */
[----:B------:R-:W-:Y:S05]  /*08a0*/  @P1 BRA `(.L_x_13) ;  /* 0x0000000400101947 */ /* 0x000fea0003800000 */
[----:B------:R-:W-:-:S04]  /*08b0*/  LOP3.LUT P1, RZ, R9, 0x7fffffff, RZ, 0xc0, !PT ;  /* 0x7fffffff09ff7812 */ /* 0x000fc8000782c0ff */
[----:B------:R-:W-:-:S13]  /*08c0*/  PLOP3.LUT P0, PT, P0, P1, PT, 0x2f, 0xf2 ;  /* 0x0000000000f2781c */ /* 0x000fda0000702577 */
[----:B------:R-:W-:Y:S05]  /*08d0*/  @P0 BRA `(.L_x_14) ;  /* 0x0000000000f80947 */ /* 0x000fea0003800000 */
[----:B------:R-:W-:Y:S02]  /*08e0*/  ISETP.GE.AND P0, PT, R11, RZ, PT ;  /* 0x000000ff0b00720c */ /* 0x000fe40003f06270 */
[----:B------:R-:W-:-:S11]  /*08f0*/  ISETP.GE.AND P1, PT, R12, RZ, PT ;  /* 0x000000ff0c00720c */ /* 0x000fd60003f26270 */
[----:B------:R-:W-:Y:S02]  /*0900*/  @P0 IMAD.MOV.U32 R10, RZ, RZ, RZ ;  /* 0x000000ffff0a0224 */ /* 0x000fe400078e00ff */
[----:B------:R-:W-:Y:S01]  /*0910*/  @!P0 FFMA R8, R0, 1.84467440737095516160e+19, RZ ;  /* 0x5f80000000088823 */ /* 0x000fe200000000ff */
[----:B------:R-:W-:Y:S02]  /*0920*/  @!P0 IMAD.MOV.U32 R10, RZ, RZ, -0x40 ;  /* 0xffffffc0ff0a8424 */ /* 0x000fe400078e00ff */
[----:B------:R-:W-:-:S03]  /*0930*/  @!P1 FFMA R9, R3, 1.84467440737095516160e+19, RZ ;  /* 0x5f80000003099823 */ /* 0x000fc600000000ff */
[----:B------:R-:W-:-:S07]  /*0940*/  @!P1 IADD3 R10, PT, PT, R10, 0x40, RZ ;  /* 0x000000400a0a9810 */ /* 0x000fce0007ffe0ff */
.L_x_10:
[----:B------:R-:W-:Y:S01]  /*0950*/  LEA R0, R5, 0xc0800000, 0x17 ;  /* 0xc080000005007811 */ /* 0x000fe200078eb8ff */
[----:B------:R-:W-:-:S04]  /*0960*/  VIADD R4, R4, 0xffffff81 ;  /* 0xffffff8104047836 */ /* 0x000fc80000000000 */
[----:B------:R-:W-:Y:S01]  /*0970*/  IMAD.IADD R9, R9, 0x1, -R0 ;  /* 0x0000000109097824 */ /* 0x000fe200078e0a00 */
[C---:B------:R-:W-:Y:S01]  /*0980*/  IADD3 R5, PT, PT, R4.reuse, 0x7f, -R5 ;  /* 0x0000007f04057810 */ /* 0x040fe20007ffe805 */
[----:B------:R-:W-:Y:S02]  /*0990*/  IMAD R0, R4, -0x800000, R8 ;  /* 0xff80000004007824 */ /* 0x000fe400078e0208 */
[----:B------:R-:W0:Y:S01]  /*09a0*/  MUFU.RCP R3, R9 ;  /* 0x0000000900037308 */ /* 0x000e220000001000 */
[----:B------:R-:W-:Y:S01]  /*09b0*/  FADD.FTZ R11, -R9, -RZ ;  /* 0x800000ff090b7221 */ /* 0x000fe20000010100 */
[----:B------:R-:W-:-:S03]  /*09c0*/  IMAD.IADD R5, R5, 0x1, R10 ;  /* 0x0000000105057824 */ /* 0x000fc600078e020a */
[----:B0-----:R-:W-:-:S04]  /*09d0*/  FFMA R12, R3, R11, 1 ;  /* 0x3f800000030c7423 */ /* 0x001fc8000000000b */
[----:B------:R-:W-:-:S04]  /*09e0*/  FFMA R12, R3, R12, R3 ;  /* 0x0000000c030c7223 */ /* 0x000fc80000000003 */
[----:B------:R-:W-:-:S04]  /*09f0*/  FFMA R3, R0, R12, RZ ;  /* 0x0000000c00037223 */ /* 0x000fc800000000ff */
[----:B------:R-:W-:-:S04]  /*0a00*/  FFMA R8, R11, R3, R0 ;  /* 0x000000030b087223 */ /* 0x000fc80000000000 */
[----:B------:R-:W-:-:S04]  /*0a10*/  FFMA R13, R12, R8, R3 ;  /* 0x000000080c0d7223 */ /* 0x000fc80000000003 */
[----:B------:R-:W-:-:S04]  /*0a20*/  FFMA R8, R11, R13, R0 ;  /* 0x0000000d0b087223 */ /* 0x000fc80000000000 */
[----:B------:R-:W-:-:S05]  /*0a30*/  FFMA R0, R12, R8, R13 ;  /* 0x000000080c007223 */ /* 0x000fca000000000d */
[----:B------:R-:W-:-:S04]  /*0a40*/  SHF.R.U32.HI R3, RZ, 0x17, R0 ;  /* 0x00000017ff037819 */ /* 0x000fc80000011600 */
[----:B------:R-:W-:-:S05]  /*0a50*/  LOP3.LUT R3, R3, 0xff, RZ, 0xc0, !PT ;  /* 0x000000ff03037812 */ /* 0x000fca00078ec0ff */
[----:B------:R-:W-:-:S04]  /*0a60*/  IMAD.IADD R9, R3, 0x1, R5 ;  /* 0x0000000103097824 */ /* 0x000fc800078e0205 */
[----:B------:R-:W-:-:S05]  /*0a70*/  VIADD R3, R9, 0xffffffff ;  /* 0xffffffff09037836 */ /* 0x000fca0000000000 */
[----:B------:R-:W-:-:S13]  /*0a80*/  ISETP.GE.U32.AND P0, PT, R3, 0xfe, PT ;  /* 0x000000fe0300780c */ /* 0x000fda0003f06070 */
[----:B------:R-:W-:Y:S05]  /*0a90*/  @!P0 BRA `(.L_x_15) ;  /* 0x0000000000808947 */ /* 0x000fea0003800000 */
[----:B------:R-:W-:-:S13]  /*0aa0*/  ISETP.GT.AND P0, PT, R9, 0xfe, PT ;  /* 0x000000fe0900780c */ /* 0x000fda0003f04270 */
[----:B------:R-:W-:Y:S05]  /*0ab0*/  @P0 BRA `(.L_x_16) ;  /* 0x00000000006c0947 */ /* 0x000fea0003800000 */
[----:B------:R-:W-:-:S13]  /*0ac0*/  ISETP.GE.AND P0, PT, R9, 0x1, PT ;  /* 0x000000010900780c */ /* 0x000fda0003f06270 */
[----:B------:R-:W-:Y:S05]  /*0ad0*/  @P0 BRA `(.L_x_17) ;  /* 0x0000000000980947 */ /* 0x000fea0003800000 */
[----:B------:R-:W-:Y:S02]  /*0ae0*/  ISETP.GE.AND P0, PT, R9, -0x18, PT ;  /* 0xffffffe80900780c */ /* 0x000fe40003f06270 */
[----:B------:R-:W-:-:S11]  /*0af0*/  LOP3.LUT R0, R0, 0x80000000, RZ, 0xc0, !PT ;  /* 0x8000000000007812 */ /* 0x000fd600078ec0ff */
[----:B------:R-:W-:Y:S05]  /*0b00*/  @!P0 BRA `(.L_x_17) ;  /* 0x00000000008c8947 */ /* 0x000fea0003800000 */
[CCC-:B------:R-:W-:Y:S01]  /*0b10*/  FFMA.RZ R3, R12.reuse, R8.reuse, R13.reuse ;  /* 0x000000080c037223 */ /* 0x1c0fe2000000c00d */
[CCC-:B------:R-:W-:Y:S01]  /*0b20*/  FFMA.RM R4, R12.reuse, R8.reuse, R13.reuse ;  /* 0x000000080c047223 */ /* 0x1c0fe2000000400d */
[C---:B------:R-:W-:Y:S02]  /*0b30*/  ISETP.NE.AND P2, PT, R9.reuse, RZ, PT ;  /* 0x000000ff0900720c */ /* 0x040fe40003f45270 */
[----:B------:R-:W-:Y:S02]  /*0b40*/  ISETP.NE.AND P1, PT, R9, RZ, PT ;  /* 0x000000ff0900720c */ /* 0x000fe40003f25270 */
[----:B------:R-:W-:Y:S01]  /*0b50*/  LOP3.LUT R5, R3, 0x7fffff, RZ, 0xc0, !PT ;  /* 0x007fffff03057812 */ /* 0x000fe200078ec0ff */
[----:B------:R-:W-:Y:S01]  /*0b60*/  FFMA.RP R3, R12, R8, R13 ;  /* 0x000000080c037223 */ /* 0x000fe2000000800d */
[----:B------:R-:W-:Y:S02]  /*0b70*/  VIADD R8, R9, 0x20 ;  /* 0x0000002009087836 */ /* 0x000fe40000000000 */
[----:B------:R-:W-:Y:S01]  /*0b80*/  LOP3.LUT R5, R5, 0x800000, RZ, 0xfc, !PT ;  /* 0x0080000005057812 */ /* 0x000fe200078efcff */
[----:B------:R-:W-:Y:S01]  /*0b90*/  IMAD.MOV R9, RZ, RZ, -R9 ;  /* 0x000000ffff097224 */ /* 0x000fe200078e0a09 */
[----:B------:R-:W-:-:S02]  /*0ba0*/  FSETP.NEU.FTZ.AND P0, PT, R3, R4, PT ;  /* 0x000000040300720b */ /* 0x000fc40003f1d000 */
[----:B------:R-:W-:Y:S02]  /*0bb0*/  SHF.L.U32 R8, R5, R8, RZ ;  /* 0x0000000805087219 */ /* 0x000fe400000006ff */
[----:B------:R-:W-:Y:S02]  /*0bc0*/  SEL R4, R9, RZ, P2 ;  /* 0x000000ff09047207 */ /* 0x000fe40001000000 */
[----:B------:R-:W-:Y:S02]  /*0bd0*/  ISETP.NE.AND P1, PT, R8, RZ, P1 ;  /* 0x000000ff0800720c */ /* 0x000fe40000f25270 */
[----:B------:R-:W-:Y:S02]  /*0be0*/  SHF.R.U32.HI R4, RZ, R4, R5 ;  /* 0x00000004ff047219 */ /* 0x000fe40000011605 */
[----:B------:R-:W-:Y:S02]  /*0bf0*/  PLOP3.LUT P0, PT, P0, P1, PT, 0xf8, 0x8f ;  /* 0x00000000008f781c */ /* 0x000fe40000703f70 */
[----:B------:R-:W-:-:S02]  /*0c00*/  SHF.R.U32.HI R8, RZ, 0x1, R4 ;  /* 0x00000001ff087819 */ /* 0x000fc40000011604 */
[----:B------:R-:W-:-:S04]  /*0c10*/  SEL R3, RZ, 0x1, !P0 ;  /* 0x00000001ff037807 */ /* 0x000fc80004000000 */
[----:B------:R-:W-:-:S04]  /*0c20*/  LOP3.LUT R3, R3, 0x1, R8, 0xf8, !PT ;  /* 0x0000000103037812 */ /* 0x000fc800078ef808 */
[----:B------:R-:W-:-:S04]  /*0c30*/  LOP3.LUT R3, R3, R4, RZ, 0xc0, !PT ;  /* 0x0000000403037212 */ /* 0x000fc800078ec0ff */
[----:B------:R-:W-:-:S04]  /*0c40*/  IADD3 R3, PT, PT, R8, R3, RZ ;  /* 0x0000000308037210 */ /* 0x000fc80007ffe0ff */
[----:B------:R-:W-:Y:S01]  /*0c50*/  LOP3.LUT R0, R3, R0, RZ, 0xfc, !PT ;  /* 0x0000000003007212 */ /* 0x000fe200078efcff */
[----:B------:R-:W-:Y:S06]  /*0c60*/  BRA `(.L_x_17) ;  /* 0x0000000000347947 */ /* 0x000fec0003800000 */
.L_x_16:
[----:B------:R-:W-:-:S04]  /*0c70*/  LOP3.LUT R0, R0, 0x80000000, RZ, 0xc0, !PT ;  /* 0x8000000000007812 */ /* 0x000fc800078ec0ff */
[----:B------:R-:W-:Y:S01]  /*0c80*/  LOP3.LUT R0, R0, 0x7f800000, RZ, 0xfc, !PT ;  /* 0x7f80000000007812 */ /* 0x000fe200078efcff */
[----:B------:R-:W-:Y:S06]  /*0c90*/  BRA `(.L_x_17) ;  /* 0x0000000000287947 */ /* 0x000fec0003800000 */
.L_x_15:
[----:B------:R-:W-:Y:S01]  /*0ca0*/  IMAD R0, R5, 0x800000, R0 ;  /* 0x0080000005007824 */ /* 0x000fe200078e0200 */
[----:B------:R-:W-:Y:S06]  /*0cb0*/  BRA `(.L_x_17) ;  /* 0x0000000000207947 */ /* 0x000fec0003800000 */
.L_x_14:
[----:B------:R-:W-:-:S04]  /*0cc0*/  LOP3.LUT R0, R9, 0x80000000, R8, 0x48, !PT ;  /* 0x8000000009007812 */ /* 0x000fc800078e4808 */
[----:B------:R-:W-:Y:S01]  /*0cd0*/  LOP3.LUT R0, R0, 0x7f800000, RZ, 0xfc, !PT ;  /* 0x7f80000000007812 */ /* 0x000fe200078efcff */
[----:B------:R-:W-:Y:S06]  /*0ce0*/  BRA `(.L_x_17) ;  /* 0x0000000000147947 */ /* 0x000fec0003800000 */
.L_x_13:
[----:B------:R-:W-:Y:S01]  /*0cf0*/  LOP3.LUT R0, R9, 0x80000000, R8, 0x48, !PT ;  /* 0x8000000009007812 */ /* 0x000fe200078e4808 */
[----:B------:R-:W-:Y:S06]  /*0d00*/  BRA `(.L_x_17) ;  /* 0x00000000000c7947 */ /* 0x000fec0003800000 */
.L_x_12:
[----:B------:R-:W0:Y:S01]  /*0d10*/  MUFU.RSQ R0, -QNAN ;  /* 0xffc0000000007908 */ /* 0x000e220000001400 */
[----:B------:R-:W-:Y:S05]  /*0d20*/  BRA `(.L_x_17) ;  /* 0x0000000000047947 */ /* 0x000fea0003800000 */
.L_x_11:
[----:B------:R-:W-:-:S07]  /*0d30*/  FADD.FTZ R0, R0, R3 ;  /* 0x0000000300007221 */ /* 0x000fce0000010000 */
.L_x_17:
[----:B------:R-:W-:-:S04]  /*0d40*/  IMAD.MOV.U32 R3, RZ, RZ, 0x0 ;  /* 0x00000000ff037424 */ /* 0x000fc800078e00ff */
[----:B0-----:R-:W-:Y:S05]  /*0d50*/  RET.REL.NODEC R2 `(_Z4RMSEPfS_iS_) ;  /* 0xfffffff002a87950 */ /* 0x001fea0003c3ffff */
        .type           $_Z4RMSEPfS_iS_$__internal_accurate_pow,@function
        .size           $_Z4RMSEPfS_iS_$__internal_accurate_pow,(.L_x_22 - $_Z4RMSEPfS_iS_$__internal_accurate_pow)
$_Z4RMSEPfS_iS_$__internal_accurate_pow:
[----:B------:R-:W-:Y:S01]  /*0d60*/  DADD R4, -RZ, |R2| ;  /* 0x00000000ff047229 */ /* 0x000fe20000000502 */
[----:B------:R-:W-:Y:S01]  /*0d70*/  IMAD.MOV.U32 R14, RZ, RZ, RZ ;  /* 0x000000ffff0e7224 */ /* 0x000fe200078e00ff */
[----:B------:R-:W-:Y:S01]  /*0d80*/  UMOV UR6, 0x7d2cafe2 ;  /* 0x7d2cafe200067882 */ /* 0x000fe20000000000 */
[----:B------:R-:W-:Y:S01]  /*0d90*/  IMAD.MOV.U32 R18, RZ, RZ, 0x41ad3b5a ;  /* 0x41ad3b5aff127424 */ /* 0x000fe200078e00ff */
[----:B------:R-:W-:Y:S01]  /*0da0*/  UMOV UR7, 0x3eb0f5ff ;  /* 0x3eb0f5ff00077882 */ /* 0x000fe20000000000 */
[----:B------:R-:W-:Y:S01]  /*0db0*/  IMAD.MOV.U32 R19, RZ, RZ, 0x3ed0f5d2 ;  /* 0x3ed0f5d2ff137424 */ /* 0x000fe200078e00ff */
[----:B------:R-:W-:Y:S01]  /*0dc0*/  UMOV UR8, 0x3b39803f ;  /* 0x3b39803f00087882 */ /* 0x000fe20000000000 */
[----:B------:R-:W-:-:S03]  /*0dd0*/  UMOV UR9, 0x3c7abc9e ;  /* 0x3c7abc9e00097882 */ /* 0x000fc60000000000 */
[----:B------:R-:W-:Y:S01]  /*0de0*/  ISETP.GT.U32.AND P0, PT, R5, 0xfffff, PT ;  /* 0x000fffff0500780c */ /* 0x000fe20003f04070 */
[----:B------:R-:W-:-:S12]  /*0df0*/  IMAD.MOV.U32 R10, RZ, RZ, R5 ;  /* 0x000000ffff0a7224 */ /* 0x000fd800078e0005 */
[----:B------:R-:W-:-:S10]  /*0e00*/  @!P0 DMUL R8, R4, 1.80143985094819840000e+16 ;  /* 0x4350000004088828 */ /* 0x000fd40000000000 */
[----:B------:R-:W-:Y:S02]  /*0e10*/  @!P0 IMAD.MOV.U32 R10, RZ, RZ, R9 ;  /* 0x000000ffff0a8224 */ /* 0x000fe400078e0009 */
[----:B------:R-:W-:-:S03]  /*0e20*/  @!P0 IMAD.MOV.U32 R4, RZ, RZ, R8 ;  /* 0x000000ffff048224 */ /* 0x000fc600078e0008 */
[----:B------:R-:W-:Y:S01]  /*0e30*/  LOP3.LUT R10, R10, 0x800fffff, RZ, 0xc0, !PT ;  /* 0x800fffff0a0a7812 */ /* 0x000fe200078ec0ff */
[----:B------:R-:W-:Y:S01]  /*0e40*/  IMAD.MOV.U32 R12, RZ, RZ, R4 ;  /* 0x000000ffff0c7224 */ /* 0x000fe200078e0004 */
[----:B------:R-:W-:Y:S02]  /*0e50*/  SHF.R.U32.HI R4, RZ, 0x14, R5 ;  /* 0x00000014ff047819 */ /* 0x000fe40000011605 */
[----:B------:R-:W-:Y:S02]  /*0e60*/  LOP3.LUT R13, R10, 0x3ff00000, RZ, 0xfc, !PT ;  /* 0x3ff000000a0d7812 */ /* 0x000fe400078efcff */
[----:B------:R-:W-:Y:S01]  /*0e70*/  @!P0 LEA.HI R4, R9, 0xffffffca, RZ, 0xc ;  /* 0xffffffca09048811 */ /* 0x000fe200078f60ff */
[----:B------:R-:W-:Y:S01]  /*0e80*/  IMAD.MOV.U32 R9, RZ, RZ, 0x43300000 ;  /* 0x43300000ff097424 */ /* 0x000fe200078e00ff */
[----:B------:R-:W-:-:S03]  /*0e90*/  ISETP.GE.U32.AND P1, PT, R13, 0x3ff6a09f, PT ;  /* 0x3ff6a09f0d00780c */ /* 0x000fc60003f26070 */
[----:B------:R-:W-:-:S10]  /*0ea0*/  VIADD R8, R4, 0xfffffc01 ;  /* 0xfffffc0104087836 */ /* 0x000fd40000000000 */
[----:B------:R-:W-:Y:S01]  /*0eb0*/  @P1 VIADD R11, R13, 0xfff00000 ;  /* 0xfff000000d0b1836 */ /* 0x000fe20000000000 */
[----:B------:R-:W-:-:S04]  /*0ec0*/  @P1 IADD3 R8, PT, PT, R4, -0x3fe, RZ ;  /* 0xfffffc0204081810 */ /* 0x000fc80007ffe0ff */
[----:B------:R-:W-:Y:S02]  /*0ed0*/  @P1 MOV R13, R11 ;  /* 0x0000000b000d1202 */ /* 0x000fe40000000f00 */
[----:B------:R-:W-:-:S04]  /*0ee0*/  LOP3.LUT R8, R8, 0x80000000, RZ, 0x3c, !PT ;  /* 0x8000000008087812 */ /* 0x000fc800078e3cff */
[C---:B------:R-:W-:Y:S02]  /*0ef0*/  DADD R16, R12.reuse, 1 ;  /* 0x3ff000000c107429 */ /* 0x040fe40000000000 */
[----:B------:R-:W-:-:S04]  /*0f00*/  DADD R12, R12, -1 ;  /* 0xbff000000c0c7429 */ /* 0x000fc80000000000 */
[----:B------:R-:W0:Y:S02]  /*0f10*/  MUFU.RCP64H R15, R17 ;  /* 0x00000011000f7308 */ /* 0x000e240000001800 */
[----:B0-----:R-:W-:-:S08]  /*0f20*/  DFMA R10, -R16, R14, 1 ;  /* 0x3ff00000100a742b */ /* 0x001fd0000000010e */
[----:B------:R-:W-:-:S08]  /*0f30*/  DFMA R10, R10, R10, R10 ;  /* 0x0000000a0a0a722b */ /* 0x000fd0000000000a */
[----:B------:R-:W-:-:S08]  /*0f40*/  DFMA R14, R14, R10, R14 ;  /* 0x0000000a0e0e722b */ /* 0x000fd0000000000e */
[----:B------:R-:W-:-:S08]  /*0f50*/  DMUL R10, R12, R14 ;  /* 0x0000000e0c0a7228 */ /* 0x000fd00000000000 */
[----:B------:R-:W-:-:S08]  /*0f60*/  DFMA R10, R12, R14, R10 ;  /* 0x0000000e0c0a722b */ /* 0x000fd0000000000a */
[----:B------:R-:W-:-:S08]  /*0f70*/  DMUL R22, R10, R10 ;  /* 0x0000000a0a167228 */ /* 0x000fd00000000000 */
[----:B------:R-:W-:Y:S01]  /*0f80*/  DFMA R16, R22, UR6, R18 ;  /* 0x0000000616107c2b */ /* 0x000fe20008000012 */
[----:B------:R-:W-:Y:S01]  /*0f90*/  UMOV UR6, 0x75488a3f ;  /* 0x75488a3f00067882 */ /* 0x000fe20000000000 */
[----:B------:R-:W-:-:S06]  /*0fa0*/  UMOV UR7, 0x3ef3b20a ;  /* 0x3ef3b20a00077882 */ /* 0x000fcc0000000000 */
[----:B------:R-:W-:Y:S01]  /*0fb0*/  DFMA R16, R22, R16, UR6 ;  /* 0x0000000616107e2b */ /* 0x000fe20008000010 */
[----:B------:R-:W-:Y:S01]  /*0fc0*/  UMOV UR6, 0xe4faecd5 ;  /* 0xe4faecd500067882 */ /* 0x000fe20000000000 */
[----:B------:R-:W-:-:S06]  /*0fd0*/  UMOV UR7, 0x3f1745cd ;  /* 0x3f1745cd00077882 */ /* 0x000fcc0000000000 */
[----:B------:R-:W-:Y:S01]  /*0fe0*/  DFMA R16, R22, R16, UR6 ;  /* 0x0000000616107e2b */ /* 0x000fe20008000010 */
[----:B------:R-:W-:Y:S01]  /*0ff0*/  UMOV UR6, 0x258a578b ;  /* 0x258a578b00067882 */ /* 0x000fe20000000000 */
[----:B------:R-:W-:-:S06]  /*1000*/  UMOV UR7, 0x3f3c71c7 ;  /* 0x3f3c71c700077882 */ /* 0x000fcc0000000000 */
[----:B------:R-:W-:Y:S01]  /*1010*/  DFMA R18, R22, R16, UR6 ;  /* 0x0000000616127e2b */ /* 0x000fe20008000010 */
[----:B------:R-:W-:Y:S01]  /*1020*/  UMOV UR6, 0x9242b910 ;  /* 0x9242b91000067882 */ /* 0x000fe20000000000 */
[----:B------:R-:W-:Y:S01]  /*1030*/  UMOV UR7, 0x3f624924 ;  /* 0x3f62492400077882 */ /* 0x000fe20000000000 */
[----:B------:R-:W-:-:S05]  /*1040*/  DADD R16, R12, -R10 ;  /* 0x000000000c107229 */ /* 0x000fca000000080a */
[----:B------:R-:W-:Y:S01]  /*1050*/  DFMA R18, R22, R18, UR6 ;  /* 0x0000000616127e2b */ /* 0x000fe20008000012 */
[----:B------:R-:W-:Y:S01]  /*1060*/  UMOV UR6, 0x99999dfb ;  /* 0x99999dfb00067882 */ /* 0x000fe20000000000 */
[----:B------:R-:W-:Y:S01]  /*1070*/  UMOV UR7, 0x3f899999 ;  /* 0x3f89999900077882 */ /* 0x000fe20000000000 */
[----:B------:R-:W-:-:S05]  /*1080*/  DADD R16, R16, R16 ;  /* 0x0000000010107229 */ /* 0x000fca0000000010 */
[----:B------:R-:W-:Y:S01]  /*1090*/  DFMA R18, R22, R18, UR6 ;  /* 0x0000000616127e2b */ /* 0x000fe20008000012 */
[----:B------:R-:W-:Y:S01]  /*10a0*/  UMOV UR6, 0x55555555 ;  /* 0x5555555500067882 */ /* 0x000fe20000000000 */
[----:B------:R-:W-:Y:S01]  /*10b0*/  UMOV UR7, 0x3fb55555 ;  /* 0x3fb5555500077882 */ /* 0x000fe20000000000 */
[----:B------:R-:W-:-:S05]  /*10c0*/  DFMA R16, R12, -R10, R16 ;  /* 0x8000000a0c10722b */ /* 0x000fca0000000010 */
[----:B------:R-:W-:-:S03]  /*10d0*/  DFMA R12, R22, R18, UR6 ;  /* 0x00000006160c7e2b */ /* 0x000fc60008000012 */
[----:B------:R-:W-:Y:S02]  /*10e0*/  DMUL R14, R14, R16 ;  /* 0x000000100e0e7228 */ /* 0x000fe40000000000 */
[----:B------:R-:W-:-:S03]  /*10f0*/  DMUL R16, R10, R10 ;  /* 0x0000000a0a107228 */ /* 0x000fc60000000000 */
[----:B------:R-:W-:Y:S01]  /*1100*/  DADD R20, -R12, UR6 ;  /* 0x000000060c147e29 */ /* 0x000fe20008000100 */
[----:B------:R-:W-:Y:S01]  /*1110*/  UMOV UR6, 0xb9e7b0 ;  /* 0x00b9e7b000067882 */ /* 0x000fe20000000000 */
[----:B------:R-:W-:-:S03]  /*1120*/  UMOV UR7, 0x3c46a4cb ;  /* 0x3c46a4cb00077882 */ /* 0x000fc60000000000 */
[----:B------:R-:W-:-:S03]  /*1130*/  DMUL R24, R10, R16 ;  /* 0x000000100a187228 */ /* 0x000fc60000000000 */
[----:B------:R-:W-:Y:S02]  /*1140*/  DFMA R18, R22, R18, R20 ;  /* 0x000000121612722b */ /* 0x000fe40000000014 */
[----:B------:R-:W-:Y:S01]  /*1150*/  DFMA R20, R10, R10, -R16 ;  /* 0x0000000a0a14722b */ /* 0x000fe20000000810 */
[----:B------:R-:W-:Y:S02]  /*1160*/  VIADD R23, R15, 0x100000 ;  /* 0x001000000f177836 */ /* 0x000fe40000000000 */
[----:B------:R-:W-:-:S06]  /*1170*/  IMAD.MOV.U32 R22, RZ, RZ, R14 ;  /* 0x000000ffff167224 */ /* 0x000fcc00078e000e */
[----:B------:R-:W-:Y:S02]  /*1180*/  DFMA R20, R10, R22, R20 ;  /* 0x000000160a14722b */ /* 0x000fe40000000014 */
[----:B------:R-:W-:Y:S01]  /*1190*/  DADD R22, R18, -UR6 ;  /* 0x8000000612167e29 */ /* 0x000fe20008000000 */
[----:B------:R-:W-:Y:S01]  /*11a0*/  UMOV UR6, 0x80000000 ;  /* 0x8000000000067882 */ /* 0x000fe20000000000 */
[----:B------:R-:W-:Y:S01]  /*11b0*/  DFMA R18, R10, R16, -R24 ;  /* 0x000000100a12722b */ /* 0x000fe20000000818 */
[----:B------:R-:W-:Y:S02]  /*11c0*/  UMOV UR7, 0x43300000 ;  /* 0x4330000000077882 */ /* 0x000fe40000000000 */
[----:B------:R-:W-:Y:S01]  /*11d0*/  DADD R8, R8, -UR6 ;  /* 0x8000000608087e29 */ /* 0x000fe20008000000 */
[----:B------:R-:W-:Y:S01]  /*11e0*/  UMOV UR6, 0xfefa39ef ;  /* 0xfefa39ef00067882 */ /* 0x000fe20000000000 */
[----:B------:R-:W-:-:S03]  /*11f0*/  UMOV UR7, 0x3fe62e42 ;  /* 0x3fe62e4200077882 */ /* 0x000fc60000000000 */
[----:B------:R-:W-:Y:S02]  /*1200*/  DFMA R18, R14, R16, R18 ;  /* 0x000000100e12722b */ /* 0x000fe40000000012 */
[----:B------:R-:W-:-:S06]  /*1210*/  DADD R16, R12, R22 ;  /* 0x000000000c107229 */ /* 0x000fcc0000000016 */
[----:B------:R-:W-:Y:S02]  /*1220*/  DFMA R18, R10, R20, R18 ;  /* 0x000000140a12722b */ /* 0x000fe40000000012 */
[----:B------:R-:W-:Y:S02]  /*1230*/  DADD R20, R12, -R16 ;  /* 0x000000000c147229 */ /* 0x000fe40000000810 */
[----:B------:R-:W-:-:S06]  /*1240*/  DMUL R12, R16, R24 ;  /* 0x00000018100c7228 */ /* 0x000fcc0000000000 */
[----:B------:R-:W-:Y:S02]  /*1250*/  DADD R22, R22, R20 ;  /* 0x0000000016167229 */ /* 0x000fe40000000014 */
[----:B------:R-:W-:-:S08]  /*1260*/  DFMA R20, R16, R24, -R12 ;  /* 0x000000181014722b */ /* 0x000fd0000000080c */
[----:B------:R-:W-:-:S08]  /*1270*/  DFMA R18, R16, R18, R20 ;  /* 0x000000121012722b */ /* 0x000fd00000000014 */
[----:B------:R-:W-:-:S08]  /*1280*/  DFMA R22, R22, R24, R18 ;  /* 0x000000181616722b */ /* 0x000fd00000000012 */
[----:B------:R-:W-:-:S08]  /*1290*/  DADD R18, R12, R22 ;  /* 0x000000000c127229 */ /* 0x000fd00000000016 */
[--C-:B------:R-:W-:Y:S02]  /*12a0*/  DADD R16, R10, R18.reuse ;  /* 0x000000000a107229 */ /* 0x100fe40000000012 */
[----:B------:R-:W-:-:S06]  /*12b0*/  DADD R12, R12, -R18 ;  /* 0x000000000c0c7229 */ /* 0x000fcc0000000812 */
[----:B------:R-:W-:Y:S02]  /*12c0*/  DADD R10, R10, -R16 ;  /* 0x000000000a0a7229 */ /* 0x000fe40000000810 */
[----:B------:R-:W-:-:S06]  /*12d0*/  DADD R12, R22, R12 ;  /* 0x00000000160c7229 */ /* 0x000fcc000000000c */
[----:B------:R-:W-:-:S08]  /*12e0*/  DADD R10, R18, R10 ;  /* 0x00000000120a7229 */ /* 0x000fd0000000000a */
[----:B------:R-:W-:-:S08]  /*12f0*/  DADD R10, R12, R10 ;  /* 0x000000000c0a7229 */ /* 0x000fd0000000000a */
[----:B------:R-:W-:-:S08]  /*1300*/  DADD R14, R14, R10 ;  /* 0x000000000e0e7229 */ /* 0x000fd0000000000a */
[----:B------:R-:W-:-:S08]  /*1310*/  DADD R10, R16, R14 ;  /* 0x00000000100a7229 */ /* 0x000fd0000000000e */
[--C-:B------:R-:W-:Y:S02]  /*1320*/  DFMA R4, R8, UR6, R10.reuse ;  /* 0x0000000608047c2b */ /* 0x100fe4000800000a */
[----:B------:R-:W-:-:S06]  /*1330*/  DADD R16, R16, -R10 ;  /* 0x0000000010107229 */ /* 0x000fcc000000080a */
[----:B------:R-:W-:Y:S02]  /*1340*/  DFMA R12, R8, -UR6, R4 ;  /* 0x80000006080c7c2b */ /* 0x000fe40008000004 */
[----:B------:R-:W-:-:S06]  /*1350*/  DADD R16, R14, R16 ;  /* 0x000000000e107229 */ /* 0x000fcc0000000010 */
[----:B------:R-:W-:-:S08]  /*1360*/  DADD R12, -R10, R12 ;  /* 0x000000000a0c7229 */ /* 0x000fd0000000010c */
[----:B------:R-:W-:-:S08]  /*1370*/  DADD R12, R16, -R12 ;  /* 0x00000000100c7229 */ /* 0x000fd0000000080c */
[----:B------:R-:W-:-:S08]  /*1380*/  DFMA R12, R8, UR8, R12 ;  /* 0x00000008080c7c2b */ /* 0x000fd0000800000c */
[----:B------:R-:W-:-:S08]  /*1390*/  DADD R8, R4, R12 ;  /* 0x0000000004087229 */ /* 0x000fd0000000000c */
[----:B------:R-:W-:Y:S02]  /*13a0*/  DADD R10, R4, -R8 ;  /* 0x00000000040a7229 */ /* 0x000fe40000000808 */
[----:B------:R-:W-:-:S06]  /*13b0*/  DMUL R4, R8, 2 ;  /* 0x4000000008047828 */ /* 0x000fcc0000000000 */
[----:B------:R-:W-:Y:S02]  /*13c0*/  DADD R12, R12, R10 ;  /* 0x000000000c0c7229 */ /* 0x000fe4000000000a */
[----:B------:R-:W-:Y:S01]  /*13d0*/  DFMA R8, R8, 2, -R4 ;  /* 0x400000000808782b */ /* 0x000fe20000000804 */
[----:B------:R-:W-:Y:S02]  /*13e0*/  IMAD.MOV.U32 R10, RZ, RZ, 0x652b82fe ;  /* 0x652b82feff0a7424 */ /* 0x000fe400078e00ff */
[----:B------:R-:W-:-:S05]  /*13f0*/  IMAD.MOV.U32 R11, RZ, RZ, 0x3ff71547 ;  /* 0x3ff71547ff0b7424 */ /* 0x000fca00078e00ff */
[----:B------:R-:W-:-:S08]  /*1400*/  DFMA R12, R12, 2, R8 ;  /* 0x400000000c0c782b */ /* 0x000fd00000000008 */
[----:B------:R-:W-:-:S08]  /*1410*/  DADD R8, R4, R12 ;  /* 0x0000000004087229 */ /* 0x000fd0000000000c */
[----:B------:R-:W-:Y:S02]  /*1420*/  DFMA R10, R8, R10, 6.75539944105574400000e+15 ;  /* 0x43380000080a742b */ /* 0x000fe4000000000a */
[----:B------:R-:W-:Y:S01]  /*1430*/  FSETP.GEU.AND P0, PT, |R9|, 4.1917929649353027344, PT ;  /* 0x4086232b0900780b */ /* 0x000fe20003f0e200 */
[----:B------:R-:W-:-:S05]  /*1440*/  DADD R4, R4, -R8 ;  /* 0x0000000004047229 */ /* 0x000fca0000000808 */
[----:B------:R-:W-:-:S03]  /*1450*/  DADD R14, R10, -6.75539944105574400000e+15 ;  /* 0xc33800000a0e7429 */ /* 0x000fc60000000000 */
[----:B------:R-:W-:-:S05]  /*1460*/  DADD R12, R12, R4 ;  /* 0x000000000c0c7229 */ /* 0x000fca0000000004 */
[----:B------:R-:W-:Y:S01]  /*1470*/  DFMA R16, R14, -UR6, R8 ;  /* 0x800000060e107c2b */ /* 0x000fe20008000008 */
[----:B------:R-:W-:Y:S01]  /*1480*/  UMOV UR6, 0x3b39803f ;  /* 0x3b39803f00067882 */ /* 0x000fe20000000000 */
[----:B------:R-:W-:-:S06]  /*1490*/  UMOV UR7, 0x3c7abc9e ;  /* 0x3c7abc9e00077882 */ /* 0x000fcc0000000000 */
[----:B------:R-:W-:Y:S01]  /*14a0*/  DFMA R14, R14, -UR6, R16 ;  /* 0x800000060e0e7c2b */ /* 0x000fe20008000010 */
[----:B------:R-:W-:Y:S01]  /*14b0*/  UMOV UR6, 0x69ce2bdf ;  /* 0x69ce2bdf00067882 */ /* 0x000fe20000000000 */
[----:B------:R-:W-:Y:S01]  /*14c0*/  IMAD.MOV.U32 R16, RZ, RZ, -0x35dec16 ;  /* 0xfca213eaff107424 */ /* 0x000fe200078e00ff */
[----:B------:R-:W-:Y:S01]  /*14d0*/  UMOV UR7, 0x3e5ade15 ;  /* 0x3e5ade1500077882 */ /* 0x000fe20000000000 */
[----:B------:R-:W-:-:S06]  /*14e0*/  IMAD.MOV.U32 R17, RZ, RZ, 0x3e928af3 ;  /* 0x3e928af3ff117424 */ /* 0x000fcc00078e00ff */
        /* <DEDUP_REMOVED lines=24> */
[----:B------:R-:W-:-:S08]  /*1670*/  DFMA R16, R14, R16, UR6 ;  /* 0x000000060e107e2b */ /* 0x000fd00008000010 */
[----:B------:R-:W-:-:S08]  /*1680*/  DFMA R16, R14, R16, 1 ;  /* 0x3ff000000e10742b */ /* 0x000fd00000000010 */
[----:B------:R-:W-:-:S10]  /*1690*/  DFMA R14, R14, R16, 1 ;  /* 0x3ff000000e0e742b */ /* 0x000fd40000000010 */
[----:B------:R-:W-:Y:S01]  /*16a0*/  IMAD R5, R10, 0x100000, R15 ;  /* 0x001000000a057824 */ /* 0x000fe200078e020f */
[----:B------:R-:W-:Y:S01]  /*16b0*/  MOV R4, R14 ;  /* 0x0000000e00047202 */ /* 0x000fe20000000f00 */
[----:B------:R-:W-:Y:S06]  /*16c0*/  @!P0 BRA `(.L_x_18) ;  /* 0x0000000000308947 */ /* 0x000fec0003800000 */
[----:B------:R-:W-:Y:S01]  /*16d0*/  FSETP.GEU.AND P1, PT, |R9|, 4.2275390625, PT ;  /* 0x408748000900780b */ /* 0x000fe20003f2e200 */
[C---:B------:R-:W-:Y:S02]  /*16e0*/  DADD R16, R8.reuse, +INF ;  /* 0x7ff0000008107429 */ /* 0x040fe40000000000 */
[----:B------:R-:W-:-:S08]  /*16f0*/  DSETP.GEU.AND P0, PT, R8, RZ, PT ;  /* 0x000000ff0800722a */ /* 0x000fd00003f0e000 */
[----:B------:R-:W-:Y:S02]  /*1700*/  FSEL R5, R17, RZ, P0 ;  /* 0x000000ff11057208 */ /* 0x000fe40000000000 */
[----:B------:R-:W-:-:S04]  /*1710*/  @!P1 LEA.HI R4, R10, R10, RZ, 0x1 ;  /* 0x0000000a0a049211 */ /* 0x000fc800078f08ff */
[----:B------:R-:W-:Y:S02]  /*1720*/  @!P1 SHF.R.S32.HI R9, RZ, 0x1, R4 ;  /* 0x00000001ff099819 */ /* 0x000fe40000011404 */
[----:B------:R-:W-:-:S03]  /*1730*/  FSEL R4, R16, RZ, P0 ;  /* 0x000000ff10047208 */ /* 0x000fc60000000000 */
[----:B------:R-:W-:Y:S02]  /*1740*/  @!P1 IMAD.IADD R8, R10, 0x1, -R9 ;  /* 0x000000010a089824 */ /* 0x000fe400078e0a09 */
[----:B------:R-:W-:-:S03]  /*1750*/  @!P1 IMAD R15, R9, 0x100000, R15 ;  /* 0x00100000090f9824 */ /* 0x000fc600078e020f */
[----:B------:R-:W-:Y:S01]  /*1760*/  @!P1 LEA R9, R8, 0x3ff00000, 0x14 ;  /* 0x3ff0000008099811 */ /* 0x000fe200078ea0ff */
[----:B------:R-:W-:-:S06]  /*1770*/  @!P1 IMAD.MOV.U32 R8, RZ, RZ, RZ ;  /* 0x000000ffff089224 */ /* 0x000fcc00078e00ff */
[----:B------:R-:W-:-:S11]  /*1780*/  @!P1 DMUL R4, R14, R8 ;  /* 0x000000080e049228 */ /* 0x000fd60000000000 */
.L_x_18:
[----:B------:R-:W-:Y:S02]  /*1790*/  DFMA R12, R12, R4, R4 ;  /* 0x000000040c0c722b */ /* 0x000fe40000000004 */
[----:B------:R-:W-:-:S08]  /*17a0*/  DSETP.NEU.AND P0, PT, |R4|, +INF , PT ;  /* 0x7ff000000400742a */ /* 0x000fd00003f0d200 */
[----:B------:R-:W-:Y:S01]  /*17b0*/  FSEL R10, R4, R12, !P0 ;  /* 0x0000000c040a7208 */ /* 0x000fe20004000000 */
[----:B------:R-:W-:Y:S01]  /*17c0*/  IMAD.MOV.U32 R4, RZ, RZ, R0 ;  /* 0x000000ffff047224 */ /* 0x000fe200078e0000 */
[----:B------:R-:W-:Y:S01]  /*17d0*/  FSEL R11, R5, R13, !P0 ;  /* 0x0000000d050b7208 */ /* 0x000fe20004000000 */
[----:B------:R-:W-:-:S04]  /*17e0*/  IMAD.MOV.U32 R5, RZ, RZ, 0x0 ;  /* 0x00000000ff057424 */ /* 0x000fc800078e00ff */
[----:B------:R-:W-:Y:S05]  /*17f0*/  RET.REL.NODEC R4 `(_Z4RMSEPfS_iS_) ;  /* 0xffffffe804007950 */ /* 0x000fea0003c3ffff */
.L_x_19:
[----:B------:R-:W-:-:S00]  /*1800*/  BRA `(.L_x_19) ;  /* 0xfffffffc00fc7947 */ /* 0x000fc0000383ffff */
[----:B------:R-:W-:-:S00]  /*1810*/  NOP ;  /* 0x0000000000007918 */ /* 0x000fc00000000000 */
        /* <DEDUP_REMOVED lines=14> */
.L_x_22:


//--------------------- .nv.global.init           --------------------------
	.section	.nv.global.init,"aw",@progbits
.nv.global.init:
	.type		$str,@object
	.size		$str,(.L_0 - $str)
$str:
        /*0000*/ 	.byte	0x52, 0x4d, 0x53, 0x45, 0x3a, 0x20, 0x25, 0x66, 0x00
.L_0:


//--------------------- .nv.shared.reserved.0     --------------------------
	.section	.nv.shared.reserved.0,"aw",@nobits
	.weak		__nv_reservedSMEM_offset_0_alias
	.size		__nv_reservedSMEM_offset_0_alias, 0, 64
	.other		__nv_reservedSMEM_offset_0_alias,@"STO_CUDA_RESERVED_SHARED STV_DEFAULT"
__nv_reservedSMEM_offset_0_alias:
	.zero		0
	.zero		64


//--------------------- .nv.constant0._Z4RMSEPfS_iS_ --------------------------
	.section	.nv.constant0._Z4RMSEPfS_iS_,"a",@progbits
	.sectionflags	@""
	.align	4
.nv.constant0._Z4RMSEPfS_iS_:
	.zero		928


//--------------------- SYMBOLS --------------------------

	.type		.nv.reservedSmem.offset0,@object
	.size		.nv.reservedSmem.offset0,0x4
	.type		vprintf,@function
